//
// Generated by NVIDIA NVVM Compiler
//
// Compiler Build ID: CL-36424714
// Cuda compilation tools, release 13.0, V13.0.88
// Based on NVVM 20.0.0
//

.version 9.0
.target sm_100
.address_size 64


.func  (.param .b32 func_retval0) _Z4findPii(
	.param .b64 _Z4findPii_param_0,
	.param .b32 _Z4findPii_param_1
)
{
	.reg .pred 	%p<2>;
	.reg .b32 	%r<7>;
	.reg .b64 	%rd<5>;

	ld.param.u64 	%rd2, [_Z4findPii_param_0];
	ld.param.u32 	%r6, [_Z4findPii_param_1];
	cvta.to.global.u64 	%rd3, %rd2;
	mul.wide.s32 	%rd4, %r6, 4;
	add.s64 	%rd1, %rd3, %rd4;
	ld.global.u32 	%r1, [%rd1];
	setp.ne.s32 	%p1, %r1, %r6;
	@%p1 bra 	$L__BB0_2;
$L__BB0_1:
	st.param.b32 	[func_retval0], %r6;
	ret;
$L__BB0_2:
	{ // callseq 0, 0
	.param .b64 param0;
	st.param.b64 	[param0], %rd2;
	.param .b32 param1;
	st.param.b32 	[param1], %r1;
	.param .b32 retval0;
	call.uni (retval0), 
	_Z4findPii, 
	(
	param0, 
	param1
	);
	ld.param.b32 	%r6, [retval0];
	} // callseq 0
	st.global.u32 	[%rd1], %r6;
	bra.uni 	$L__BB0_1;

}
	// .globl	_Z13initDSUKernelPiS_i
.visible .entry _Z13initDSUKernelPiS_i(
	.param .u64 .ptr .align 1 _Z13initDSUKernelPiS_i_param_0,
	.param .u64 .ptr .align 1 _Z13initDSUKernelPiS_i_param_1,
	.param .u32 _Z13initDSUKernelPiS_i_param_2
)
{
	.reg .pred 	%p<2>;
	.reg .b32 	%r<7>;
	.reg .b64 	%rd<8>;

	ld.param.u64 	%rd1, [_Z13initDSUKernelPiS_i_param_0];
	ld.param.u64 	%rd2, [_Z13initDSUKernelPiS_i_param_1];
	ld.param.u32 	%r2, [_Z13initDSUKernelPiS_i_param_2];
	mov.u32 	%r3, %ctaid.x;
	mov.u32 	%r4, %ntid.x;
	mov.u32 	%r5, %tid.x;
	mad.lo.s32 	%r1, %r3, %r4, %r5;
	setp.gt.s32 	%p1, %r1, %r2;
	@%p1 bra 	$L__BB1_2;
	cvta.to.global.u64 	%rd3, %rd1;
	cvta.to.global.u64 	%rd4, %rd2;
	mul.wide.s32 	%rd5, %r1, 4;
	add.s64 	%rd6, %rd3, %rd5;
	st.global.u32 	[%rd6], %r1;
	add.s64 	%rd7, %rd4, %rd5;
	mov.b32 	%r6, 1;
	st.global.u32 	[%rd7], %r6;
$L__BB1_2:
	ret;

}
	// .globl	_Z14buildMSTKernelP4EdgeiiiPiS1_PxPb
.visible .entry _Z14buildMSTKernelP4EdgeiiiPiS1_PxPb(
	.param .u64 .ptr .align 1 _Z14buildMSTKernelP4EdgeiiiPiS1_PxPb_param_0,
	.param .u32 _Z14buildMSTKernelP4EdgeiiiPiS1_PxPb_param_1,
	.param .u32 _Z14buildMSTKernelP4EdgeiiiPiS1_PxPb_param_2,
	.param .u32 _Z14buildMSTKernelP4EdgeiiiPiS1_PxPb_param_3,
	.param .u64 .ptr .align 1 _Z14buildMSTKernelP4EdgeiiiPiS1_PxPb_param_4,
	.param .u64 .ptr .align 1 _Z14buildMSTKernelP4EdgeiiiPiS1_PxPb_param_5,
	.param .u64 .ptr .align 1 _Z14buildMSTKernelP4EdgeiiiPiS1_PxPb_param_6,
	.param .u64 .ptr .align 1 _Z14buildMSTKernelP4EdgeiiiPiS1_PxPb_param_7
)
{
	.reg .pred 	%p<35>;
	.reg .b16 	%rs<4>;
	.reg .b32 	%r<142>;
	.reg .b64 	%rd<96>;

	ld.param.u64 	%rd14, [_Z14buildMSTKernelP4EdgeiiiPiS1_PxPb_param_0];
	ld.param.u32 	%r46, [_Z14buildMSTKernelP4EdgeiiiPiS1_PxPb_param_1];
	ld.param.u32 	%r47, [_Z14buildMSTKernelP4EdgeiiiPiS1_PxPb_param_2];
	ld.param.u32 	%r48, [_Z14buildMSTKernelP4EdgeiiiPiS1_PxPb_param_3];
	ld.param.u64 	%rd13, [_Z14buildMSTKernelP4EdgeiiiPiS1_PxPb_param_4];
	ld.param.u64 	%rd15, [_Z14buildMSTKernelP4EdgeiiiPiS1_PxPb_param_5];
	ld.param.u64 	%rd16, [_Z14buildMSTKernelP4EdgeiiiPiS1_PxPb_param_6];
	ld.param.u64 	%rd17, [_Z14buildMSTKernelP4EdgeiiiPiS1_PxPb_param_7];
	cvta.to.global.u64 	%rd1, %rd13;
	cvta.to.global.u64 	%rd2, %rd15;
	cvta.to.global.u64 	%rd3, %rd14;
	cvta.to.global.u64 	%rd4, %rd16;
	cvta.to.global.u64 	%rd5, %rd17;
	mov.b16 	%rs1, 1;
	st.global.u8 	[%rd5], %rs1;
	mov.b64 	%rd18, 0;
	st.global.u64 	[%rd4], %rd18;
	setp.eq.s32 	%p1, %r48, -1;
	mov.b32 	%r130, 0;
	@%p1 bra 	$L__BB2_3;
	mul.wide.s32 	%rd19, %r48, 20;
	add.s64 	%rd6, %rd3, %rd19;
	ld.global.u32 	%r50, [%rd6];
	ld.global.u32 	%r51, [%rd6+4];
	{ // callseq 1, 0
	.param .b64 param0;
	st.param.b64 	[param0], %rd13;
	.param .b32 param1;
	st.param.b32 	[param1], %r50;
	.param .b32 retval0;
	call.uni (retval0), 
	_Z4findPii, 
	(
	param0, 
	param1
	);
	ld.param.b32 	%r52, [retval0];
	} // callseq 1
	{ // callseq 2, 0
	.param .b64 param0;
	st.param.b64 	[param0], %rd13;
	.param .b32 param1;
	st.param.b32 	[param1], %r51;
	.param .b32 retval0;
	call.uni (retval0), 
	_Z4findPii, 
	(
	param0, 
	param1
	);
	ld.param.b32 	%r53, [retval0];
	} // callseq 2
	setp.eq.s32 	%p2, %r52, %r53;
	@%p2 bra 	$L__BB2_28;
	mul.wide.s32 	%rd20, %r52, 4;
	add.s64 	%rd21, %rd2, %rd20;
	ld.global.u32 	%r55, [%rd21];
	mul.wide.s32 	%rd22, %r53, 4;
	add.s64 	%rd23, %rd2, %rd22;
	ld.global.u32 	%r56, [%rd23];
	setp.lt.s32 	%p3, %r55, %r56;
	selp.b32 	%r57, %r53, %r52, %p3;
	selp.b32 	%r58, %r52, %r53, %p3;
	mul.wide.s32 	%rd24, %r58, 4;
	add.s64 	%rd25, %rd1, %rd24;
	st.global.u32 	[%rd25], %r57;
	add.s64 	%rd26, %rd2, %rd24;
	ld.global.u32 	%r59, [%rd26];
	mul.wide.s32 	%rd27, %r57, 4;
	add.s64 	%rd28, %rd2, %rd27;
	ld.global.u32 	%r60, [%rd28];
	add.s32 	%r61, %r60, %r59;
	st.global.u32 	[%rd28], %r61;
	ld.global.s32 	%rd29, [%rd6+8];
	ld.global.u64 	%rd30, [%rd4];
	add.s64 	%rd31, %rd30, %rd29;
	st.global.u64 	[%rd4], %rd31;
	mov.b32 	%r130, 1;
$L__BB2_3:
	setp.lt.s32 	%p4, %r46, 1;
	@%p4 bra 	$L__BB2_25;
	and.b32  	%r4, %r46, 3;
	setp.lt.u32 	%p5, %r46, 4;
	mov.b32 	%r134, 0;
	@%p5 bra 	$L__BB2_19;
	and.b32  	%r134, %r46, 2147483644;
	neg.s32 	%r126, %r47;
	add.s64 	%rd94, %rd3, 40;
	mov.b32 	%r127, 0;
$L__BB2_6:
	setp.eq.s32 	%p6, %r126, 0;
	setp.eq.s32 	%p7, %r127, %r48;
	or.pred  	%p8, %p6, %p7;
	@%p8 bra 	$L__BB2_9;
	ld.global.u32 	%r65, [%rd94+-40];
	ld.global.u32 	%r66, [%rd94+-36];
	{ // callseq 3, 0
	.param .b64 param0;
	st.param.b64 	[param0], %rd13;
	.param .b32 param1;
	st.param.b32 	[param1], %r65;
	.param .b32 retval0;
	call.uni (retval0), 
	_Z4findPii, 
	(
	param0, 
	param1
	);
	ld.param.b32 	%r67, [retval0];
	} // callseq 3
	{ // callseq 4, 0
	.param .b64 param0;
	st.param.b64 	[param0], %rd13;
	.param .b32 param1;
	st.param.b32 	[param1], %r66;
	.param .b32 retval0;
	call.uni (retval0), 
	_Z4findPii, 
	(
	param0, 
	param1
	);
	ld.param.b32 	%r68, [retval0];
	} // callseq 4
	setp.eq.s32 	%p9, %r67, %r68;
	@%p9 bra 	$L__BB2_9;
	mul.wide.s32 	%rd32, %r67, 4;
	add.s64 	%rd33, %rd2, %rd32;
	ld.global.u32 	%r69, [%rd33];
	mul.wide.s32 	%rd34, %r68, 4;
	add.s64 	%rd35, %rd2, %rd34;
	ld.global.u32 	%r70, [%rd35];
	setp.lt.s32 	%p10, %r69, %r70;
	selp.b32 	%r71, %r68, %r67, %p10;
	selp.b32 	%r72, %r67, %r68, %p10;
	mul.wide.s32 	%rd36, %r72, 4;
	add.s64 	%rd37, %rd1, %rd36;
	st.global.u32 	[%rd37], %r71;
	add.s64 	%rd38, %rd2, %rd36;
	ld.global.u32 	%r73, [%rd38];
	mul.wide.s32 	%rd39, %r71, 4;
	add.s64 	%rd40, %rd2, %rd39;
	ld.global.u32 	%r74, [%rd40];
	add.s32 	%r75, %r74, %r73;
	st.global.u32 	[%rd40], %r75;
	ld.global.s32 	%rd41, [%rd94+-32];
	ld.global.u64 	%rd42, [%rd4];
	add.s64 	%rd43, %rd42, %rd41;
	st.global.u64 	[%rd4], %rd43;
	add.s32 	%r130, %r130, 1;
$L__BB2_9:
	add.s32 	%r76, %r127, 1;
	setp.eq.s32 	%p11, %r76, %r47;
	setp.eq.s32 	%p12, %r76, %r48;
	or.pred  	%p13, %p11, %p12;
	@%p13 bra 	$L__BB2_12;
	ld.global.u32 	%r77, [%rd94+-20];
	ld.global.u32 	%r78, [%rd94+-16];
	{ // callseq 5, 0
	.param .b64 param0;
	st.param.b64 	[param0], %rd13;
	.param .b32 param1;
	st.param.b32 	[param1], %r77;
	.param .b32 retval0;
	call.uni (retval0), 
	_Z4findPii, 
	(
	param0, 
	param1
	);
	ld.param.b32 	%r79, [retval0];
	} // callseq 5
	{ // callseq 6, 0
	.param .b64 param0;
	st.param.b64 	[param0], %rd13;
	.param .b32 param1;
	st.param.b32 	[param1], %r78;
	.param .b32 retval0;
	call.uni (retval0), 
	_Z4findPii, 
	(
	param0, 
	param1
	);
	ld.param.b32 	%r80, [retval0];
	} // callseq 6
	setp.eq.s32 	%p14, %r79, %r80;
	@%p14 bra 	$L__BB2_12;
	mul.wide.s32 	%rd44, %r79, 4;
	add.s64 	%rd45, %rd2, %rd44;
	ld.global.u32 	%r81, [%rd45];
	mul.wide.s32 	%rd46, %r80, 4;
	add.s64 	%rd47, %rd2, %rd46;
	ld.global.u32 	%r82, [%rd47];
	setp.lt.s32 	%p15, %r81, %r82;
	selp.b32 	%r83, %r80, %r79, %p15;
	selp.b32 	%r84, %r79, %r80, %p15;
	mul.wide.s32 	%rd48, %r84, 4;
	add.s64 	%rd49, %rd1, %rd48;
	st.global.u32 	[%rd49], %r83;
	add.s64 	%rd50, %rd2, %rd48;
	ld.global.u32 	%r85, [%rd50];
	mul.wide.s32 	%rd51, %r83, 4;
	add.s64 	%rd52, %rd2, %rd51;
	ld.global.u32 	%r86, [%rd52];
	add.s32 	%r87, %r86, %r85;
	st.global.u32 	[%rd52], %r87;
	ld.global.s32 	%rd53, [%rd94+-12];
	ld.global.u64 	%rd54, [%rd4];
	add.s64 	%rd55, %rd54, %rd53;
	st.global.u64 	[%rd4], %rd55;
	add.s32 	%r130, %r130, 1;
$L__BB2_12:
	add.s32 	%r88, %r127, 2;
	setp.eq.s32 	%p16, %r88, %r47;
	setp.eq.s32 	%p17, %r88, %r48;
	or.pred  	%p18, %p16, %p17;
	@%p18 bra 	$L__BB2_15;
	ld.global.u32 	%r89, [%rd94];
	ld.global.u32 	%r90, [%rd94+4];
	{ // callseq 7, 0
	.param .b64 param0;
	st.param.b64 	[param0], %rd13;
	.param .b32 param1;
	st.param.b32 	[param1], %r89;
	.param .b32 retval0;
	call.uni (retval0), 
	_Z4findPii, 
	(
	param0, 
	param1
	);
	ld.param.b32 	%r91, [retval0];
	} // callseq 7
	{ // callseq 8, 0
	.param .b64 param0;
	st.param.b64 	[param0], %rd13;
	.param .b32 param1;
	st.param.b32 	[param1], %r90;
	.param .b32 retval0;
	call.uni (retval0), 
	_Z4findPii, 
	(
	param0, 
	param1
	);
	ld.param.b32 	%r92, [retval0];
	} // callseq 8
	setp.eq.s32 	%p19, %r91, %r92;
	@%p19 bra 	$L__BB2_15;
	mul.wide.s32 	%rd56, %r91, 4;
	add.s64 	%rd57, %rd2, %rd56;
	ld.global.u32 	%r93, [%rd57];
	mul.wide.s32 	%rd58, %r92, 4;
	add.s64 	%rd59, %rd2, %rd58;
	ld.global.u32 	%r94, [%rd59];
	setp.lt.s32 	%p20, %r93, %r94;
	selp.b32 	%r95, %r92, %r91, %p20;
	selp.b32 	%r96, %r91, %r92, %p20;
	mul.wide.s32 	%rd60, %r96, 4;
	add.s64 	%rd61, %rd1, %rd60;
	st.global.u32 	[%rd61], %r95;
	add.s64 	%rd62, %rd2, %rd60;
	ld.global.u32 	%r97, [%rd62];
	mul.wide.s32 	%rd63, %r95, 4;
	add.s64 	%rd64, %rd2, %rd63;
	ld.global.u32 	%r98, [%rd64];
	add.s32 	%r99, %r98, %r97;
	st.global.u32 	[%rd64], %r99;
	ld.global.s32 	%rd65, [%rd94+8];
	ld.global.u64 	%rd66, [%rd4];
	add.s64 	%rd67, %rd66, %rd65;
	st.global.u64 	[%rd4], %rd67;
	add.s32 	%r130, %r130, 1;
$L__BB2_15:
	add.s32 	%r100, %r127, 3;
	setp.eq.s32 	%p21, %r100, %r47;
	setp.eq.s32 	%p22, %r100, %r48;
	or.pred  	%p23, %p21, %p22;
	@%p23 bra 	$L__BB2_18;
	ld.global.u32 	%r101, [%rd94+20];
	ld.global.u32 	%r102, [%rd94+24];
	{ // callseq 9, 0
	.param .b64 param0;
	st.param.b64 	[param0], %rd13;
	.param .b32 param1;
	st.param.b32 	[param1], %r101;
	.param .b32 retval0;
	call.uni (retval0), 
	_Z4findPii, 
	(
	param0, 
	param1
	);
	ld.param.b32 	%r103, [retval0];
	} // callseq 9
	{ // callseq 10, 0
	.param .b64 param0;
	st.param.b64 	[param0], %rd13;
	.param .b32 param1;
	st.param.b32 	[param1], %r102;
	.param .b32 retval0;
	call.uni (retval0), 
	_Z4findPii, 
	(
	param0, 
	param1
	);
	ld.param.b32 	%r104, [retval0];
	} // callseq 10
	setp.eq.s32 	%p24, %r103, %r104;
	@%p24 bra 	$L__BB2_18;
	mul.wide.s32 	%rd68, %r103, 4;
	add.s64 	%rd69, %rd2, %rd68;
	ld.global.u32 	%r105, [%rd69];
	mul.wide.s32 	%rd70, %r104, 4;
	add.s64 	%rd71, %rd2, %rd70;
	ld.global.u32 	%r106, [%rd71];
	setp.lt.s32 	%p25, %r105, %r106;
	selp.b32 	%r107, %r104, %r103, %p25;
	selp.b32 	%r108, %r103, %r104, %p25;
	mul.wide.s32 	%rd72, %r108, 4;
	add.s64 	%rd73, %rd1, %rd72;
	st.global.u32 	[%rd73], %r107;
	add.s64 	%rd74, %rd2, %rd72;
	ld.global.u32 	%r109, [%rd74];
	mul.wide.s32 	%rd75, %r107, 4;
	add.s64 	%rd76, %rd2, %rd75;
	ld.global.u32 	%r110, [%rd76];
	add.s32 	%r111, %r110, %r109;
	st.global.u32 	[%rd76], %r111;
	ld.global.s32 	%rd77, [%rd94+28];
	ld.global.u64 	%rd78, [%rd4];
	add.s64 	%rd79, %rd78, %rd77;
	st.global.u64 	[%rd4], %rd79;
	add.s32 	%r130, %r130, 1;
$L__BB2_18:
	add.s32 	%r127, %r127, 4;
	add.s32 	%r126, %r126, 4;
	add.s64 	%rd94, %rd94, 80;
	setp.ne.s32 	%p26, %r127, %r134;
	@%p26 bra 	$L__BB2_6;
$L__BB2_19:
	setp.eq.s32 	%p27, %r4, 0;
	@%p27 bra 	$L__BB2_25;
	mul.wide.u32 	%rd80, %r134, 20;
	add.s64 	%rd81, %rd80, %rd3;
	add.s64 	%rd95, %rd81, 8;
	sub.s32 	%r138, %r134, %r48;
	sub.s32 	%r137, %r134, %r47;
	neg.s32 	%r136, %r4;
$L__BB2_21:
	.pragma "nounroll";
	setp.eq.s32 	%p28, %r137, 0;
	setp.eq.s32 	%p29, %r138, 0;
	or.pred  	%p30, %p28, %p29;
	@%p30 bra 	$L__BB2_24;
	ld.global.u32 	%r112, [%rd95+-8];
	ld.global.u32 	%r113, [%rd95+-4];
	{ // callseq 11, 0
	.param .b64 param0;
	st.param.b64 	[param0], %rd13;
	.param .b32 param1;
	st.param.b32 	[param1], %r112;
	.param .b32 retval0;
	call.uni (retval0), 
	_Z4findPii, 
	(
	param0, 
	param1
	);
	ld.param.b32 	%r114, [retval0];
	} // callseq 11
	{ // callseq 12, 0
	.param .b64 param0;
	st.param.b64 	[param0], %rd13;
	.param .b32 param1;
	st.param.b32 	[param1], %r113;
	.param .b32 retval0;
	call.uni (retval0), 
	_Z4findPii, 
	(
	param0, 
	param1
	);
	ld.param.b32 	%r115, [retval0];
	} // callseq 12
	setp.eq.s32 	%p31, %r114, %r115;
	@%p31 bra 	$L__BB2_24;
	mul.wide.s32 	%rd82, %r114, 4;
	add.s64 	%rd83, %rd2, %rd82;
	ld.global.u32 	%r116, [%rd83];
	mul.wide.s32 	%rd84, %r115, 4;
	add.s64 	%rd85, %rd2, %rd84;
	ld.global.u32 	%r117, [%rd85];
	setp.lt.s32 	%p32, %r116, %r117;
	selp.b32 	%r118, %r115, %r114, %p32;
	selp.b32 	%r119, %r114, %r115, %p32;
	mul.wide.s32 	%rd86, %r119, 4;
	add.s64 	%rd87, %rd1, %rd86;
	st.global.u32 	[%rd87], %r118;
	add.s64 	%rd88, %rd2, %rd86;
	ld.global.u32 	%r120, [%rd88];
	mul.wide.s32 	%rd89, %r118, 4;
	add.s64 	%rd90, %rd2, %rd89;
	ld.global.u32 	%r121, [%rd90];
	add.s32 	%r122, %r121, %r120;
	st.global.u32 	[%rd90], %r122;
	ld.global.s32 	%rd91, [%rd95];
	ld.global.u64 	%rd92, [%rd4];
	add.s64 	%rd93, %rd92, %rd91;
	st.global.u64 	[%rd4], %rd93;
	add.s32 	%r130, %r130, 1;
$L__BB2_24:
	add.s64 	%rd95, %rd95, 20;
	add.s32 	%r138, %r138, 1;
	add.s32 	%r137, %r137, 1;
	add.s32 	%r136, %r136, 1;
	setp.ne.s32 	%p33, %r136, 0;
	@%p33 bra 	$L__BB2_21;
$L__BB2_25:
	mov.u32 	%r123, %ntid.x;
	add.s32 	%r124, %r123, -1;
	setp.eq.s32 	%p34, %r130, %r124;
	@%p34 bra 	$L__BB2_27;
	mov.b16 	%rs3, 0;
	st.global.u8 	[%rd5], %rs3;
$L__BB2_27:
	ret;
$L__BB2_28:
	mov.b16 	%rs2, 0;
	st.global.u8 	[%rd5], %rs2;
	bra.uni 	$L__BB2_27;

}
	// .globl	_Z21buildInitialMSTKernelP4EdgeiiPiS1_Px
.visible .entry _Z21buildInitialMSTKernelP4EdgeiiPiS1_Px(
	.param .u64 .ptr .align 1 _Z21buildInitialMSTKernelP4EdgeiiPiS1_Px_param_0,
	.param .u32 _Z21buildInitialMSTKernelP4EdgeiiPiS1_Px_param_1,
	.param .u32 _Z21buildInitialMSTKernelP4EdgeiiPiS1_Px_param_2,
	.param .u64 .ptr .align 1 _Z21buildInitialMSTKernelP4EdgeiiPiS1_Px_param_3,
	.param .u64 .ptr .align 1 _Z21buildInitialMSTKernelP4EdgeiiPiS1_Px_param_4,
	.param .u64 .ptr .align 1 _Z21buildInitialMSTKernelP4EdgeiiPiS1_Px_param_5
)
{
	.reg .pred 	%p<22>;
	.reg .b16 	%rs<15>;
	.reg .b32 	%r<106>;
	.reg .b64 	%rd<102>;

	ld.param.u64 	%rd11, [_Z21buildInitialMSTKernelP4EdgeiiPiS1_Px_param_0];
	ld.param.u32 	%r23, [_Z21buildInitialMSTKernelP4EdgeiiPiS1_Px_param_1];
	ld.param.u64 	%rd10, [_Z21buildInitialMSTKernelP4EdgeiiPiS1_Px_param_3];
	ld.param.u64 	%rd12, [_Z21buildInitialMSTKernelP4EdgeiiPiS1_Px_param_4];
	ld.param.u64 	%rd13, [_Z21buildInitialMSTKernelP4EdgeiiPiS1_Px_param_5];
	cvta.to.global.u64 	%rd1, %rd10;
	cvta.to.global.u64 	%rd2, %rd12;
	cvta.to.global.u64 	%rd3, %rd11;
	cvta.to.global.u64 	%rd4, %rd13;
	mov.b64 	%rd14, 0;
	st.global.u64 	[%rd4], %rd14;
	setp.lt.s32 	%p1, %r23, 1;
	@%p1 bra 	$L__BB3_29;
	and.b32  	%r1, %r23, 3;
	setp.lt.u32 	%p2, %r23, 4;
	mov.b32 	%r105, 0;
	@%p2 bra 	$L__BB3_16;
	and.b32  	%r105, %r23, 2147483644;
	neg.s32 	%r103, %r105;
	add.s64 	%rd101, %rd3, 40;
$L__BB3_3:
	.pragma "nounroll";
	ld.global.u32 	%r25, [%rd101+-40];
	ld.global.u32 	%r26, [%rd101+-36];
	{ // callseq 13, 0
	.param .b64 param0;
	st.param.b64 	[param0], %rd10;
	.param .b32 param1;
	st.param.b32 	[param1], %r25;
	.param .b32 retval0;
	call.uni (retval0), 
	_Z4findPii, 
	(
	param0, 
	param1
	);
	ld.param.b32 	%r27, [retval0];
	} // callseq 13
	{ // callseq 14, 0
	.param .b64 param0;
	st.param.b64 	[param0], %rd10;
	.param .b32 param1;
	st.param.b32 	[param1], %r26;
	.param .b32 retval0;
	call.uni (retval0), 
	_Z4findPii, 
	(
	param0, 
	param1
	);
	ld.param.b32 	%r28, [retval0];
	} // callseq 14
	setp.eq.s32 	%p3, %r27, %r28;
	@%p3 bra 	$L__BB3_5;
	mul.wide.s32 	%rd15, %r27, 4;
	add.s64 	%rd16, %rd2, %rd15;
	ld.global.u32 	%r29, [%rd16];
	mul.wide.s32 	%rd17, %r28, 4;
	add.s64 	%rd18, %rd2, %rd17;
	ld.global.u32 	%r30, [%rd18];
	setp.lt.s32 	%p4, %r29, %r30;
	selp.b32 	%r31, %r28, %r27, %p4;
	selp.b32 	%r32, %r27, %r28, %p4;
	mul.wide.s32 	%rd19, %r32, 4;
	add.s64 	%rd20, %rd1, %rd19;
	st.global.u32 	[%rd20], %r31;
	add.s64 	%rd21, %rd2, %rd19;
	ld.global.u32 	%r33, [%rd21];
	mul.wide.s32 	%rd22, %r31, 4;
	add.s64 	%rd23, %rd2, %rd22;
	ld.global.u32 	%r34, [%rd23];
	add.s32 	%r35, %r34, %r33;
	st.global.u32 	[%rd23], %r35;
	mov.b16 	%rs1, 1;
	st.global.u8 	[%rd101+-24], %rs1;
	ld.global.s32 	%rd24, [%rd101+-32];
	ld.global.u64 	%rd25, [%rd4];
	add.s64 	%rd26, %rd25, %rd24;
	st.global.u64 	[%rd4], %rd26;
	bra.uni 	$L__BB3_6;
$L__BB3_5:
	mov.b16 	%rs2, 0;
	st.global.u8 	[%rd101+-24], %rs2;
$L__BB3_6:
	ld.global.u32 	%r36, [%rd101+-20];
	ld.global.u32 	%r37, [%rd101+-16];
	{ // callseq 15, 0
	.param .b64 param0;
	st.param.b64 	[param0], %rd10;
	.param .b32 param1;
	st.param.b32 	[param1], %r36;
	.param .b32 retval0;
	call.uni (retval0), 
	_Z4findPii, 
	(
	param0, 
	param1
	);
	ld.param.b32 	%r38, [retval0];
	} // callseq 15
	{ // callseq 16, 0
	.param .b64 param0;
	st.param.b64 	[param0], %rd10;
	.param .b32 param1;
	st.param.b32 	[param1], %r37;
	.param .b32 retval0;
	call.uni (retval0), 
	_Z4findPii, 
	(
	param0, 
	param1
	);
	ld.param.b32 	%r39, [retval0];
	} // callseq 16
	setp.eq.s32 	%p5, %r38, %r39;
	@%p5 bra 	$L__BB3_8;
	mul.wide.s32 	%rd27, %r38, 4;
	add.s64 	%rd28, %rd2, %rd27;
	ld.global.u32 	%r40, [%rd28];
	mul.wide.s32 	%rd29, %r39, 4;
	add.s64 	%rd30, %rd2, %rd29;
	ld.global.u32 	%r41, [%rd30];
	setp.lt.s32 	%p6, %r40, %r41;
	selp.b32 	%r42, %r39, %r38, %p6;
	selp.b32 	%r43, %r38, %r39, %p6;
	mul.wide.s32 	%rd31, %r43, 4;
	add.s64 	%rd32, %rd1, %rd31;
	st.global.u32 	[%rd32], %r42;
	add.s64 	%rd33, %rd2, %rd31;
	ld.global.u32 	%r44, [%rd33];
	mul.wide.s32 	%rd34, %r42, 4;
	add.s64 	%rd35, %rd2, %rd34;
	ld.global.u32 	%r45, [%rd35];
	add.s32 	%r46, %r45, %r44;
	st.global.u32 	[%rd35], %r46;
	mov.b16 	%rs3, 1;
	st.global.u8 	[%rd101+-4], %rs3;
	ld.global.s32 	%rd36, [%rd101+-12];
	ld.global.u64 	%rd37, [%rd4];
	add.s64 	%rd38, %rd37, %rd36;
	st.global.u64 	[%rd4], %rd38;
	bra.uni 	$L__BB3_9;
$L__BB3_8:
	mov.b16 	%rs4, 0;
	st.global.u8 	[%rd101+-4], %rs4;
$L__BB3_9:
	ld.global.u32 	%r47, [%rd101];
	ld.global.u32 	%r48, [%rd101+4];
	{ // callseq 17, 0
	.param .b64 param0;
	st.param.b64 	[param0], %rd10;
	.param .b32 param1;
	st.param.b32 	[param1], %r47;
	.param .b32 retval0;
	call.uni (retval0), 
	_Z4findPii, 
	(
	param0, 
	param1
	);
	ld.param.b32 	%r49, [retval0];
	} // callseq 17
	{ // callseq 18, 0
	.param .b64 param0;
	st.param.b64 	[param0], %rd10;
	.param .b32 param1;
	st.param.b32 	[param1], %r48;
	.param .b32 retval0;
	call.uni (retval0), 
	_Z4findPii, 
	(
	param0, 
	param1
	);
	ld.param.b32 	%r50, [retval0];
	} // callseq 18
	setp.eq.s32 	%p7, %r49, %r50;
	@%p7 bra 	$L__BB3_11;
	mul.wide.s32 	%rd39, %r49, 4;
	add.s64 	%rd40, %rd2, %rd39;
	ld.global.u32 	%r51, [%rd40];
	mul.wide.s32 	%rd41, %r50, 4;
	add.s64 	%rd42, %rd2, %rd41;
	ld.global.u32 	%r52, [%rd42];
	setp.lt.s32 	%p8, %r51, %r52;
	selp.b32 	%r53, %r50, %r49, %p8;
	selp.b32 	%r54, %r49, %r50, %p8;
	mul.wide.s32 	%rd43, %r54, 4;
	add.s64 	%rd44, %rd1, %rd43;
	st.global.u32 	[%rd44], %r53;
	add.s64 	%rd45, %rd2, %rd43;
	ld.global.u32 	%r55, [%rd45];
	mul.wide.s32 	%rd46, %r53, 4;
	add.s64 	%rd47, %rd2, %rd46;
	ld.global.u32 	%r56, [%rd47];
	add.s32 	%r57, %r56, %r55;
	st.global.u32 	[%rd47], %r57;
	mov.b16 	%rs5, 1;
	st.global.u8 	[%rd101+16], %rs5;
	ld.global.s32 	%rd48, [%rd101+8];
	ld.global.u64 	%rd49, [%rd4];
	add.s64 	%rd50, %rd49, %rd48;
	st.global.u64 	[%rd4], %rd50;
	bra.uni 	$L__BB3_12;
$L__BB3_11:
	mov.b16 	%rs6, 0;
	st.global.u8 	[%rd101+16], %rs6;
$L__BB3_12:
	ld.global.u32 	%r58, [%rd101+20];
	ld.global.u32 	%r59, [%rd101+24];
	{ // callseq 19, 0
	.param .b64 param0;
	st.param.b64 	[param0], %rd10;
	.param .b32 param1;
	st.param.b32 	[param1], %r58;
	.param .b32 retval0;
	call.uni (retval0), 
	_Z4findPii, 
	(
	param0, 
	param1
	);
	ld.param.b32 	%r60, [retval0];
	} // callseq 19
	{ // callseq 20, 0
	.param .b64 param0;
	st.param.b64 	[param0], %rd10;
	.param .b32 param1;
	st.param.b32 	[param1], %r59;
	.param .b32 retval0;
	call.uni (retval0), 
	_Z4findPii, 
	(
	param0, 
	param1
	);
	ld.param.b32 	%r61, [retval0];
	} // callseq 20
	setp.eq.s32 	%p9, %r60, %r61;
	@%p9 bra 	$L__BB3_14;
	mul.wide.s32 	%rd51, %r60, 4;
	add.s64 	%rd52, %rd2, %rd51;
	ld.global.u32 	%r62, [%rd52];
	mul.wide.s32 	%rd53, %r61, 4;
	add.s64 	%rd54, %rd2, %rd53;
	ld.global.u32 	%r63, [%rd54];
	setp.lt.s32 	%p10, %r62, %r63;
	selp.b32 	%r64, %r61, %r60, %p10;
	selp.b32 	%r65, %r60, %r61, %p10;
	mul.wide.s32 	%rd55, %r65, 4;
	add.s64 	%rd56, %rd1, %rd55;
	st.global.u32 	[%rd56], %r64;
	add.s64 	%rd57, %rd2, %rd55;
	ld.global.u32 	%r66, [%rd57];
	mul.wide.s32 	%rd58, %r64, 4;
	add.s64 	%rd59, %rd2, %rd58;
	ld.global.u32 	%r67, [%rd59];
	add.s32 	%r68, %r67, %r66;
	st.global.u32 	[%rd59], %r68;
	mov.b16 	%rs7, 1;
	st.global.u8 	[%rd101+36], %rs7;
	ld.global.s32 	%rd60, [%rd101+28];
	ld.global.u64 	%rd61, [%rd4];
	add.s64 	%rd62, %rd61, %rd60;
	st.global.u64 	[%rd4], %rd62;
	bra.uni 	$L__BB3_15;
$L__BB3_14:
	mov.b16 	%rs8, 0;
	st.global.u8 	[%rd101+36], %rs8;
$L__BB3_15:
	add.s32 	%r103, %r103, 4;
	add.s64 	%rd101, %rd101, 80;
	setp.ne.s32 	%p11, %r103, 0;
	@%p11 bra 	$L__BB3_3;
$L__BB3_16:
	setp.eq.s32 	%p12, %r1, 0;
	@%p12 bra 	$L__BB3_29;
	setp.eq.s32 	%p13, %r1, 1;
	@%p13 bra 	$L__BB3_25;
	mul.wide.u32 	%rd63, %r105, 20;
	add.s64 	%rd8, %rd3, %rd63;
	ld.global.u32 	%r69, [%rd8];
	ld.global.u32 	%r70, [%rd8+4];
	{ // callseq 21, 0
	.param .b64 param0;
	st.param.b64 	[param0], %rd10;
	.param .b32 param1;
	st.param.b32 	[param1], %r69;
	.param .b32 retval0;
	call.uni (retval0), 
	_Z4findPii, 
	(
	param0, 
	param1
	);
	ld.param.b32 	%r71, [retval0];
	} // callseq 21
	{ // callseq 22, 0
	.param .b64 param0;
	st.param.b64 	[param0], %rd10;
	.param .b32 param1;
	st.param.b32 	[param1], %r70;
	.param .b32 retval0;
	call.uni (retval0), 
	_Z4findPii, 
	(
	param0, 
	param1
	);
	ld.param.b32 	%r72, [retval0];
	} // callseq 22
	setp.eq.s32 	%p14, %r71, %r72;
	@%p14 bra 	$L__BB3_20;
	mul.wide.s32 	%rd64, %r71, 4;
	add.s64 	%rd65, %rd2, %rd64;
	ld.global.u32 	%r73, [%rd65];
	mul.wide.s32 	%rd66, %r72, 4;
	add.s64 	%rd67, %rd2, %rd66;
	ld.global.u32 	%r74, [%rd67];
	setp.lt.s32 	%p15, %r73, %r74;
	selp.b32 	%r75, %r72, %r71, %p15;
	selp.b32 	%r76, %r71, %r72, %p15;
	mul.wide.s32 	%rd68, %r76, 4;
	add.s64 	%rd69, %rd1, %rd68;
	st.global.u32 	[%rd69], %r75;
	add.s64 	%rd70, %rd2, %rd68;
	ld.global.u32 	%r77, [%rd70];
	mul.wide.s32 	%rd71, %r75, 4;
	add.s64 	%rd72, %rd2, %rd71;
	ld.global.u32 	%r78, [%rd72];
	add.s32 	%r79, %r78, %r77;
	st.global.u32 	[%rd72], %r79;
	mov.b16 	%rs9, 1;
	st.global.u8 	[%rd8+16], %rs9;
	ld.global.s32 	%rd73, [%rd8+8];
	ld.global.u64 	%rd74, [%rd4];
	add.s64 	%rd75, %rd74, %rd73;
	st.global.u64 	[%rd4], %rd75;
	bra.uni 	$L__BB3_21;
$L__BB3_20:
	mov.b16 	%rs10, 0;
	st.global.u8 	[%rd8+16], %rs10;
$L__BB3_21:
	ld.global.u32 	%r80, [%rd8+20];
	ld.global.u32 	%r81, [%rd8+24];
	{ // callseq 23, 0
	.param .b64 param0;
	st.param.b64 	[param0], %rd10;
	.param .b32 param1;
	st.param.b32 	[param1], %r80;
	.param .b32 retval0;
	call.uni (retval0), 
	_Z4findPii, 
	(
	param0, 
	param1
	);
	ld.param.b32 	%r82, [retval0];
	} // callseq 23
	{ // callseq 24, 0
	.param .b64 param0;
	st.param.b64 	[param0], %rd10;
	.param .b32 param1;
	st.param.b32 	[param1], %r81;
	.param .b32 retval0;
	call.uni (retval0), 
	_Z4findPii, 
	(
	param0, 
	param1
	);
	ld.param.b32 	%r83, [retval0];
	} // callseq 24
	setp.eq.s32 	%p16, %r82, %r83;
	@%p16 bra 	$L__BB3_23;
	mul.wide.s32 	%rd76, %r82, 4;
	add.s64 	%rd77, %rd2, %rd76;
	ld.global.u32 	%r84, [%rd77];
	mul.wide.s32 	%rd78, %r83, 4;
	add.s64 	%rd79, %rd2, %rd78;
	ld.global.u32 	%r85, [%rd79];
	setp.lt.s32 	%p17, %r84, %r85;
	selp.b32 	%r86, %r83, %r82, %p17;
	selp.b32 	%r87, %r82, %r83, %p17;
	mul.wide.s32 	%rd80, %r87, 4;
	add.s64 	%rd81, %rd1, %rd80;
	st.global.u32 	[%rd81], %r86;
	add.s64 	%rd82, %rd2, %rd80;
	ld.global.u32 	%r88, [%rd82];
	mul.wide.s32 	%rd83, %r86, 4;
	add.s64 	%rd84, %rd2, %rd83;
	ld.global.u32 	%r89, [%rd84];
	add.s32 	%r90, %r89, %r88;
	st.global.u32 	[%rd84], %r90;
	mov.b16 	%rs11, 1;
	st.global.u8 	[%rd8+36], %rs11;
	ld.global.s32 	%rd85, [%rd8+28];
	ld.global.u64 	%rd86, [%rd4];
	add.s64 	%rd87, %rd86, %rd85;
	st.global.u64 	[%rd4], %rd87;
	bra.uni 	$L__BB3_24;
$L__BB3_23:
	mov.b16 	%rs12, 0;
	st.global.u8 	[%rd8+36], %rs12;
$L__BB3_24:
	add.s32 	%r105, %r105, 2;
$L__BB3_25:
	and.b32  	%r91, %r23, 1;
	setp.eq.b32 	%p18, %r91, 1;
	not.pred 	%p19, %p18;
	@%p19 bra 	$L__BB3_29;
	mul.wide.u32 	%rd88, %r105, 20;
	add.s64 	%rd9, %rd3, %rd88;
	ld.global.u32 	%r92, [%rd9];
	ld.global.u32 	%r93, [%rd9+4];
	{ // callseq 25, 0
	.param .b64 param0;
	st.param.b64 	[param0], %rd10;
	.param .b32 param1;
	st.param.b32 	[param1], %r92;
	.param .b32 retval0;
	call.uni (retval0), 
	_Z4findPii, 
	(
	param0, 
	param1
	);
	ld.param.b32 	%r94, [retval0];
	} // callseq 25
	{ // callseq 26, 0
	.param .b64 param0;
	st.param.b64 	[param0], %rd10;
	.param .b32 param1;
	st.param.b32 	[param1], %r93;
	.param .b32 retval0;
	call.uni (retval0), 
	_Z4findPii, 
	(
	param0, 
	param1
	);
	ld.param.b32 	%r95, [retval0];
	} // callseq 26
	setp.eq.s32 	%p20, %r94, %r95;
	@%p20 bra 	$L__BB3_28;
	mul.wide.s32 	%rd89, %r94, 4;
	add.s64 	%rd90, %rd2, %rd89;
	ld.global.u32 	%r96, [%rd90];
	mul.wide.s32 	%rd91, %r95, 4;
	add.s64 	%rd92, %rd2, %rd91;
	ld.global.u32 	%r97, [%rd92];
	setp.lt.s32 	%p21, %r96, %r97;
	selp.b32 	%r98, %r95, %r94, %p21;
	selp.b32 	%r99, %r94, %r95, %p21;
	mul.wide.s32 	%rd93, %r99, 4;
	add.s64 	%rd94, %rd1, %rd93;
	st.global.u32 	[%rd94], %r98;
	add.s64 	%rd95, %rd2, %rd93;
	ld.global.u32 	%r100, [%rd95];
	mul.wide.s32 	%rd96, %r98, 4;
	add.s64 	%rd97, %rd2, %rd96;
	ld.global.u32 	%r101, [%rd97];
	add.s32 	%r102, %r101, %r100;
	st.global.u32 	[%rd97], %r102;
	mov.b16 	%rs13, 1;
	st.global.u8 	[%rd9+16], %rs13;
	ld.global.s32 	%rd98, [%rd9+8];
	ld.global.u64 	%rd99, [%rd4];
	add.s64 	%rd100, %rd99, %rd98;
	st.global.u64 	[%rd4], %rd100;
	bra.uni 	$L__BB3_29;
$L__BB3_28:
	mov.b16 	%rs14, 0;
	st.global.u8 	[%rd9+16], %rs14;
$L__BB3_29:
	ret;

}


// ===== COMPILED SASS (sm_100) =====

	.target	sm_100

	.elftype	@"ET_EXEC"


//--------------------- .note.nv.tkinfo           --------------------------
	.section	.note.nv.tkinfo,"",@"SHT_NOTE"
	.sectionflags	@"SHF_NOTE_NV_TKINFO"
	.tkinfo
        /*0018*/ 	.word	0x00000002
        /*0030*/ 	.string	""
        /*0030*/ 	.string	"ptxas"
        /*0030*/ 	.string	"Cuda compilation tools, release 13.0, V13.0.88"
        /*0030*/ 	.string	"Build cuda_13.0.r13.0/compiler.36424714_0"
        /*0030*/ 	.string	"-arch sm_100 -m 64 "



//--------------------- .note.nv.cuinfo           --------------------------
	.section	.note.nv.cuinfo,"",@"SHT_NOTE"
	.sectionflags	@"SHF_NOTE_NV_CUINFO"
        /*0018*/ 	.short	0x0002
        /*001a*/ 	.short	0x0064
        /*001c*/ 	.short	0x0082
	.zero		2


//--------------------- .nv.info                  --------------------------
	.section	.nv.info,"",@"SHT_CUDA_INFO"
	.align	4


	//----- nvinfo : EIATTR_REGCOUNT
	.align		4
        /*0000*/ 	.byte	0x04, 0x2f
        /*0002*/ 	.short	(.L_1 - .L_0)
	.align		4
.L_0:
        /*0004*/ 	.word	index@(_Z13initDSUKernelPiS_i)
        /*0008*/ 	.word	0x0000000c


	//----- nvinfo : EIATTR_FRAME_SIZE
	.align		4
.L_1:
        /*000c*/ 	.byte	0x04, 0x11
        /*000e*/ 	.short	(.L_3 - .L_2)
	.align		4
.L_2:
        /*0010*/ 	.word	index@(_Z13initDSUKernelPiS_i)
        /*0014*/ 	.word	0x00000000


	//----- nvinfo : EIATTR_REGCOUNT
	.align		4
.L_3:
        /*0018*/ 	.byte	0x04, 0x2f
        /*001a*/ 	.short	(.L_5 - .L_4)
	.align		4
.L_4:
        /*001c*/ 	.word	index@(_Z14buildMSTKernelP4EdgeiiiPiS1_PxPb)
        /*0020*/ 	.word	0x0000001c


	//----- nvinfo : EIATTR_FRAME_SIZE
	.align		4
.L_5:
        /*0024*/ 	.byte	0x04, 0x11
        /*0026*/ 	.short	(.L_7 - .L_6)
	.align		4
.L_6:
        /*0028*/ 	.word	index@($_Z14buildMSTKernelP4EdgeiiiPiS1_PxPb$_Z4findPii)
        /*002c*/ 	.word	0x00000000


	//----- nvinfo : EIATTR_FRAME_SIZE
	.align		4
.L_7:
        /*0030*/ 	.byte	0x04, 0x11
        /*0032*/ 	.short	(.L_9 - .L_8)
	.align		4
.L_8:
        /*0034*/ 	.word	index@(_Z14buildMSTKernelP4EdgeiiiPiS1_PxPb)
        /*0038*/ 	.word	0x00000000


	//----- nvinfo : EIATTR_REGCOUNT
	.align		4
.L_9:
        /*003c*/ 	.byte	0x04, 0x2f
        /*003e*/ 	.short	(.L_11 - .L_10)
	.align		4
.L_10:
        /*0040*/ 	.word	index@(_Z21buildInitialMSTKernelP4EdgeiiPiS1_Px)
        /*0044*/ 	.word	0x0000001c


	//----- nvinfo : EIATTR_FRAME_SIZE
	.align		4
.L_11:
        /*0048*/ 	.byte	0x04, 0x11
        /*004a*/ 	.short	(.L_13 - .L_12)
	.align		4
.L_12:
        /*004c*/ 	.word	index@($_Z21buildInitialMSTKernelP4EdgeiiPiS1_Px$_Z4findPii)
        /*0050*/ 	.word	0x00000000


	//----- nvinfo : EIATTR_FRAME_SIZE
	.align		4
.L_13:
        /*0054*/ 	.byte	0x04, 0x11
        /*0056*/ 	.short	(.L_15 - .L_14)
	.align		4
.L_14:
        /*0058*/ 	.word	index@(_Z21buildInitialMSTKernelP4EdgeiiPiS1_Px)
        /*005c*/ 	.word	0x00000000


	//----- nvinfo : EIATTR_MIN_STACK_SIZE
	.align		4
.L_15:
        /*0060*/ 	.byte	0x04, 0x12
        /*0062*/ 	.short	(.L_17 - .L_16)
	.align		4
.L_16:
        /*0064*/ 	.word	index@(_Z21buildInitialMSTKernelP4EdgeiiPiS1_Px)
        /*0068*/ 	.word	0x00000000


	//----- nvinfo : EIATTR_MIN_STACK_SIZE
	.align		4
.L_17:
        /*006c*/ 	.byte	0x04, 0x12
        /*006e*/ 	.short	(.L_19 - .L_18)
	.align		4
.L_18:
        /*0070*/ 	.word	index@(_Z14buildMSTKernelP4EdgeiiiPiS1_PxPb)
        /*0074*/ 	.word	0x00000000


	//----- nvinfo : EIATTR_MIN_STACK_SIZE
	.align		4
.L_19:
        /*0078*/ 	.byte	0x04, 0x12
        /*007a*/ 	.short	(.L_21 - .L_20)
	.align		4
.L_20:
        /*007c*/ 	.word	index@(_Z13initDSUKernelPiS_i)
        /*0080*/ 	.word	0x00000000
.L_21:


//--------------------- .nv.compat                --------------------------
	.section	.nv.compat,"",@"SHT_CUDA_COMPAT_INFO"
	.align	4
        /*0000*/ 	.byte	0x02, 0x09, 0x00, 0x00, 0x02, 0x02, 0x01, 0x00, 0x02, 0x05, 0x05, 0x00, 0x03, 0x07, 0x01, 0x01
        /*0010*/ 	.byte	0x02, 0x03, 0x00, 0x00, 0x02, 0x06, 0x01, 0x00, 0x04, 0x0b, 0x08, 0x00, 0x09, 0x00, 0x00, 0x00
        /*0020*/ 	.byte	0x00, 0x00, 0x00, 0x00


//--------------------- .nv.info._Z21buildInitialMSTKernelP4EdgeiiPiS1_Px --------------------------
	.section	.nv.info._Z21buildInitialMSTKernelP4EdgeiiPiS1_Px,"",@"SHT_CUDA_INFO"
	.sectionflags	@""
	.align	4


	//----- nvinfo : EIATTR_CUDA_API_VERSION
	.align		4
        /*0000*/ 	.byte	0x04, 0x37
        /*0002*/ 	.short	(.L_23 - .L_22)
.L_22:
        /*0004*/ 	.word	0x00000082


	//----- nvinfo : EIATTR_KPARAM_INFO
	.align		4
.L_23:
        /*0008*/ 	.byte	0x04, 0x17
        /*000a*/ 	.short	(.L_25 - .L_24)
.L_24:
        /*000c*/ 	.word	0x00000000
        /*0010*/ 	.short	0x0005
        /*0012*/ 	.short	0x0020
        /*0014*/ 	.byte	0x00, 0xf5, 0x21, 0x00


	//----- nvinfo : EIATTR_KPARAM_INFO
	.align		4
.L_25:
        /*0018*/ 	.byte	0x04, 0x17
        /*001a*/ 	.short	(.L_27 - .L_26)
.L_26:
        /*001c*/ 	.word	0x00000000
        /*0020*/ 	.short	0x0004
        /*0022*/ 	.short	0x0018
        /*0024*/ 	.byte	0x00, 0xf5, 0x21, 0x00


	//----- nvinfo : EIATTR_KPARAM_INFO
	.align		4
.L_27:
        /*0028*/ 	.byte	0x04, 0x17
        /*002a*/ 	.short	(.L_29 - .L_28)
.L_28:
        /*002c*/ 	.word	0x00000000
        /*0030*/ 	.short	0x0003
        /*0032*/ 	.short	0x0010
        /*0034*/ 	.byte	0x00, 0xf5, 0x21, 0x00


	//----- nvinfo : EIATTR_KPARAM_INFO
	.align		4
.L_29:
        /*0038*/ 	.byte	0x04, 0x17
        /*003a*/ 	.short	(.L_31 - .L_30)
.L_30:
        /*003c*/ 	.word	0x00000000
        /*0040*/ 	.short	0x0002
        /*0042*/ 	.short	0x000c
        /*0044*/ 	.byte	0x00, 0xf0, 0x11, 0x00


	//----- nvinfo : EIATTR_KPARAM_INFO
	.align		4
.L_31:
        /*0048*/ 	.byte	0x04, 0x17
        /*004a*/ 	.short	(.L_33 - .L_32)
.L_32:
        /*004c*/ 	.word	0x00000000
        /*0050*/ 	.short	0x0001
        /*0052*/ 	.short	0x0008
        /*0054*/ 	.byte	0x00, 0xf0, 0x11, 0x00


	//----- nvinfo : EIATTR_KPARAM_INFO
	.align		4
.L_33:
        /*0058*/ 	.byte	0x04, 0x17
        /*005a*/ 	.short	(.L_35 - .L_34)
.L_34:
        /*005c*/ 	.word	0x00000000
        /*0060*/ 	.short	0x0000
        /*0062*/ 	.short	0x0000
        /*0064*/ 	.byte	0x00, 0xf5, 0x21, 0x00


	//----- nvinfo : EIATTR_SPARSE_MMA_MASK
	.align		4
.L_35:
        /*0068*/ 	.byte	0x03, 0x50
        /*006a*/ 	.short	0x0000


	//----- nvinfo : EIATTR_MAXREG_COUNT
	.align		4
        /*006c*/ 	.byte	0x03, 0x1b
        /*006e*/ 	.short	0x00ff


	//----- nvinfo : EIATTR_MERCURY_ISA_VERSION
	.align		4
        /*0070*/ 	.byte	0x03, 0x5f
        /*0072*/ 	.short	0x0101


	//----- nvinfo : EIATTR_VRC_CTA_INIT_COUNT
	.align		4
        /*0074*/ 	.byte	0x02, 0x4a
	.zero		1
	.zero		1


	//----- nvinfo : EIATTR_EXIT_INSTR_OFFSETS
	.align		4
        /*0078*/ 	.byte	0x04, 0x1c
        /*007a*/ 	.short	(.L_37 - .L_36)


	//   ....[0]....
.L_36:
        /*007c*/ 	.word	0x00000060


	//   ....[1]....
        /*0080*/ 	.word	0x00000d60


	//   ....[2]....
        /*0084*/ 	.word	0x000013f0


	//   ....[3]....
        /*0088*/ 	.word	0x000016e0


	//   ....[4]....
        /*008c*/ 	.word	0x00001700


	//----- nvinfo : EIATTR_CRS_STACK_SIZE
	.align		4
.L_37:
        /*0090*/ 	.byte	0x04, 0x1e
        /*0092*/ 	.short	(.L_39 - .L_38)
.L_38:
        /*0094*/ 	.word	0x00000000


	//----- nvinfo : EIATTR_CBANK_PARAM_SIZE
	.align		4
.L_39:
        /*0098*/ 	.byte	0x03, 0x19
        /*009a*/ 	.short	0x0028


	//----- nvinfo : EIATTR_PARAM_CBANK
	.align		4
        /*009c*/ 	.byte	0x04, 0x0a
        /*009e*/ 	.short	(.L_41 - .L_40)
	.align		4
.L_40:
        /*00a0*/ 	.word	index@(.nv.constant0._Z21buildInitialMSTKernelP4EdgeiiPiS1_Px)
        /*00a4*/ 	.short	0x0380
        /*00a6*/ 	.short	0x0028


	//----- nvinfo : EIATTR_SW_WAR
	.align		4
.L_41:
        /*00a8*/ 	.byte	0x04, 0x36
        /*00aa*/ 	.short	(.L_43 - .L_42)
.L_42:
        /*00ac*/ 	.word	0x00000008
.L_43:


//--------------------- .nv.info._Z14buildMSTKernelP4EdgeiiiPiS1_PxPb --------------------------
	.section	.nv.info._Z14buildMSTKernelP4EdgeiiiPiS1_PxPb,"",@"SHT_CUDA_INFO"
	.sectionflags	@""
	.align	4


	//----- nvinfo : EIATTR_CUDA_API_VERSION
	.align		4
        /*0000*/ 	.byte	0x04, 0x37
        /*0002*/ 	.short	(.L_45 - .L_44)
.L_44:
        /*0004*/ 	.word	0x00000082


	//----- nvinfo : EIATTR_KPARAM_INFO
	.align		4
.L_45:
        /*0008*/ 	.byte	0x04, 0x17
        /*000a*/ 	.short	(.L_47 - .L_46)
.L_46:
        /*000c*/ 	.word	0x00000000
        /*0010*/ 	.short	0x0007
        /*0012*/ 	.short	0x0030
        /*0014*/ 	.byte	0x00, 0xf5, 0x21, 0x00


	//----- nvinfo : EIATTR_KPARAM_INFO
	.align		4
.L_47:
        /*0018*/ 	.byte	0x04, 0x17
        /*001a*/ 	.short	(.L_49 - .L_48)
.L_48:
        /*001c*/ 	.word	0x00000000
        /*0020*/ 	.short	0x0006
        /*0022*/ 	.short	0x0028
        /*0024*/ 	.byte	0x00, 0xf5, 0x21, 0x00


	//----- nvinfo : EIATTR_KPARAM_INFO
	.align		4
.L_49:
        /*0028*/ 	.byte	0x04, 0x17
        /*002a*/ 	.short	(.L_51 - .L_50)
.L_50:
        /*002c*/ 	.word	0x00000000
        /*0030*/ 	.short	0x0005
        /*0032*/ 	.short	0x0020
        /*0034*/ 	.byte	0x00, 0xf5, 0x21, 0x00


	//----- nvinfo : EIATTR_KPARAM_INFO
	.align		4
.L_51:
        /*0038*/ 	.byte	0x04, 0x17
        /*003a*/ 	.short	(.L_53 - .L_52)
.L_52:
        /*003c*/ 	.word	0x00000000
        /*0040*/ 	.short	0x0004
        /*0042*/ 	.short	0x0018
        /*0044*/ 	.byte	0x00, 0xf5, 0x21, 0x00


	//----- nvinfo : EIATTR_KPARAM_INFO
	.align		4
.L_53:
        /*0048*/ 	.byte	0x04, 0x17
        /*004a*/ 	.short	(.L_55 - .L_54)
.L_54:
        /*004c*/ 	.word	0x00000000
        /*0050*/ 	.short	0x0003
        /*0052*/ 	.short	0x0010
        /*0054*/ 	.byte	0x00, 0xf0, 0x11, 0x00


	//----- nvinfo : EIATTR_KPARAM_INFO
	.align		4
.L_55:
        /*0058*/ 	.byte	0x04, 0x17
        /*005a*/ 	.short	(.L_57 - .L_56)
.L_56:
        /*005c*/ 	.word	0x00000000
        /*0060*/ 	.short	0x0002
        /*0062*/ 	.short	0x000c
        /*0064*/ 	.byte	0x00, 0xf0, 0x11, 0x00


	//----- nvinfo : EIATTR_KPARAM_INFO
	.align		4
.L_57:
        /*0068*/ 	.byte	0x04, 0x17
        /*006a*/ 	.short	(.L_59 - .L_58)
.L_58:
        /*006c*/ 	.word	0x00000000
        /*0070*/ 	.short	0x0001
        /*0072*/ 	.short	0x0008
        /*0074*/ 	.byte	0x00, 0xf0, 0x11, 0x00


	//----- nvinfo : EIATTR_KPARAM_INFO
	.align		4
.L_59:
        /*0078*/ 	.byte	0x04, 0x17
        /*007a*/ 	.short	(.L_61 - .L_60)
.L_60:
        /*007c*/ 	.word	0x00000000
        /*0080*/ 	.short	0x0000
        /*0082*/ 	.short	0x0000
        /*0084*/ 	.byte	0x00, 0xf5, 0x21, 0x00


	//----- nvinfo : EIATTR_SPARSE_MMA_MASK
	.align		4
.L_61:
        /*0088*/ 	.byte	0x03, 0x50
        /*008a*/ 	.short	0x0000


	//----- nvinfo : EIATTR_MAXREG_COUNT
	.align		4
        /*008c*/ 	.byte	0x03, 0x1b
        /*008e*/ 	.short	0x00ff


	//----- nvinfo : EIATTR_MERCURY_ISA_VERSION
	.align		4
        /*0090*/ 	.byte	0x03, 0x5f
        /*0092*/ 	.short	0x0101


	//----- nvinfo : EIATTR_VRC_CTA_INIT_COUNT
	.align		4
        /*0094*/ 	.byte	0x02, 0x4a
	.zero		1
	.zero		1


	//----- nvinfo : EIATTR_EXIT_INSTR_OFFSETS
	.align		4
        /*0098*/ 	.byte	0x04, 0x1c
        /*009a*/ 	.short	(.L_63 - .L_62)


	//   ....[0]....
.L_62:
        /*009c*/ 	.word	0x00001550


	//   ....[1]....
        /*00a0*/ 	.word	0x00001580


	//   ....[2]....
        /*00a4*/ 	.word	0x000015b0


	//----- nvinfo : EIATTR_CRS_STACK_SIZE
	.align		4
.L_63:
        /*00a8*/ 	.byte	0x04, 0x1e
        /*00aa*/ 	.short	(.L_65 - .L_64)
.L_64:
        /*00ac*/ 	.word	0x00000000


	//----- nvinfo : EIATTR_CBANK_PARAM_SIZE
	.align		4
.L_65:
        /*00b0*/ 	.byte	0x03, 0x19
        /*00b2*/ 	.short	0x0038


	//----- nvinfo : EIATTR_PARAM_CBANK
	.align		4
        /*00b4*/ 	.byte	0x04, 0x0a
        /*00b6*/ 	.short	(.L_67 - .L_66)
	.align		4
.L_66:
        /*00b8*/ 	.word	index@(.nv.constant0._Z14buildMSTKernelP4EdgeiiiPiS1_PxPb)
        /*00bc*/ 	.short	0x0380
        /*00be*/ 	.short	0x0038


	//----- nvinfo : EIATTR_SW_WAR
	.align		4
.L_67:
        /*00c0*/ 	.byte	0x04, 0x36
        /*00c2*/ 	.short	(.L_69 - .L_68)
.L_68:
        /*00c4*/ 	.word	0x00000008
.L_69:


//--------------------- .nv.info._Z13initDSUKernelPiS_i --------------------------
	.section	.nv.info._Z13initDSUKernelPiS_i,"",@"SHT_CUDA_INFO"
	.sectionflags	@""
	.align	4


	//----- nvinfo : EIATTR_CUDA_API_VERSION
	.align		4
        /*0000*/ 	.byte	0x04, 0x37
        /*0002*/ 	.short	(.L_71 - .L_70)
.L_70:
        /*0004*/ 	.word	0x00000082


	//----- nvinfo : EIATTR_KPARAM_INFO
	.align		4
.L_71:
        /*0008*/ 	.byte	0x04, 0x17
        /*000a*/ 	.short	(.L_73 - .L_72)
.L_72:
        /*000c*/ 	.word	0x00000000
        /*0010*/ 	.short	0x0002
        /*0012*/ 	.short	0x0010
        /*0014*/ 	.byte	0x00, 0xf0, 0x11, 0x00


	//----- nvinfo : EIATTR_KPARAM_INFO
	.align		4
.L_73:
        /*0018*/ 	.byte	0x04, 0x17
        /*001a*/ 	.short	(.L_75 - .L_74)
.L_74:
        /*001c*/ 	.word	0x00000000
        /*0020*/ 	.short	0x0001
        /*0022*/ 	.short	0x0008
        /*0024*/ 	.byte	0x00, 0xf5, 0x21, 0x00


	//----- nvinfo : EIATTR_KPARAM_INFO
	.align		4
.L_75:
        /*0028*/ 	.byte	0x04, 0x17
        /*002a*/ 	.short	(.L_77 - .L_76)
.L_76:
        /*002c*/ 	.word	0x00000000
        /*0030*/ 	.short	0x0000
        /*0032*/ 	.short	0x0000
        /*0034*/ 	.byte	0x00, 0xf5, 0x21, 0x00


	//----- nvinfo : EIATTR_SPARSE_MMA_MASK
	.align		4
.L_77:
        /*0038*/ 	.byte	0x03, 0x50
        /*003a*/ 	.short	0x0000


	//----- nvinfo : EIATTR_MAXREG_COUNT
	.align		4
        /*003c*/ 	.byte	0x03, 0x1b
        /*003e*/ 	.short	0x00ff


	//----- nvinfo : EIATTR_MERCURY_ISA_VERSION
	.align		4
        /*0040*/ 	.byte	0x03, 0x5f
        /*0042*/ 	.short	0x0101


	//----- nvinfo : EIATTR_VRC_CTA_INIT_COUNT
	.align		4
        /*0044*/ 	.byte	0x02, 0x4a
	.zero		1
	.zero		1


	//----- nvinfo : EIATTR_EXIT_INSTR_OFFSETS
	.align		4
        /*0048*/ 	.byte	0x04, 0x1c
        /*004a*/ 	.short	(.L_79 - .L_78)


	//   ....[0]....
.L_78:
        /*004c*/ 	.word	0x00000070


	//   ....[1]....
        /*0050*/ 	.word	0x00000100


	//----- nvinfo : EIATTR_CBANK_PARAM_SIZE
	.align		4
.L_79:
        /*0054*/ 	.byte	0x03, 0x19
        /*0056*/ 	.short	0x0014


	//----- nvinfo : EIATTR_PARAM_CBANK
	.align		4
        /*0058*/ 	.byte	0x04, 0x0a
        /*005a*/ 	.short	(.L_81 - .L_80)
	.align		4
.L_80:
        /*005c*/ 	.word	index@(.nv.constant0._Z13initDSUKernelPiS_i)
        /*0060*/ 	.short	0x0380
        /*0062*/ 	.short	0x0014


	//----- nvinfo : EIATTR_SW_WAR
	.align		4
.L_81:
        /*0064*/ 	.byte	0x04, 0x36
        /*0066*/ 	.short	(.L_83 - .L_82)
.L_82:
        /*0068*/ 	.word	0x00000008
.L_83:


//--------------------- .nv.callgraph             --------------------------
	.section	.nv.callgraph,"",@"SHT_CUDA_CALLGRAPH"
	.align	4
	.sectionentsize	8
	.align		4
        /*0000*/ 	.word	0x00000000
	.align		4
        /*0004*/ 	.word	0xffffffff
	.align		4
        /*0008*/ 	.word	0x00000000
	.align		4
        /*000c*/ 	.word	0xfffffffe
	.align		4
        /*0010*/ 	.word	0x00000000
	.align		4
        /*0014*/ 	.word	0xfffffffd
	.align		4
        /*0018*/ 	.word	0x00000000
	.align		4
        /*001c*/ 	.word	0xfffffffc


//--------------------- .text._Z21buildInitialMSTKernelP4EdgeiiPiS1_Px --------------------------
	.section	.text._Z21buildInitialMSTKernelP4EdgeiiPiS1_Px,"ax",@progbits
	.align	128
        .global         _Z21buildInitialMSTKernelP4EdgeiiPiS1_Px
        .type           _Z21buildInitialMSTKernelP4EdgeiiPiS1_Px,@function
        .size           _Z21buildInitialMSTKernelP4EdgeiiPiS1_Px,(.L_x_45 - _Z21buildInitialMSTKernelP4EdgeiiPiS1_Px)
        .other          _Z21buildInitialMSTKernelP4EdgeiiPiS1_Px,@"STO_CUDA_ENTRY STV_DEFAULT"
_Z21buildInitialMSTKernelP4EdgeiiPiS1_Px:
.text._Z21buildInitialMSTKernelP4EdgeiiPiS1_Px:
[----:B------:R-:W0:Y:S08]  /*0000*/  LDC R1, c[0x0][0x37c] ;  /* 0x0000df00ff017b82 */ /* 0x000e300000000800 */
[----:B------:R-:W1:Y:S01]  /*0010*/  LDC R0, c[0x0][0x388] ;  /* 0x0000e200ff007b82 */ /* 0x000e620000000800 */
[----:B------:R-:W2:Y:S07]  /*0020*/  LDCU.64 UR36, c[0x0][0x358] ;  /* 0x00006b00ff2477ac */ /* 0x000eae0008000a00 */
[----:B------:R-:W2:Y:S01]  /*0030*/  LDC.64 R2, c[0x0][0x3a0] ;  /* 0x0000e800ff027b82 */ /* 0x000ea20000000a00 */
[----:B-1----:R-:W-:Y:S01]  /*0040*/  ISETP.GE.AND P0, PT, R0, 0x1, PT ;  /* 0x000000010000780c */ /* 0x002fe20003f06270 */
[----:B--2---:R1:W-:-:S12]  /*0050*/  STG.E.64 desc[UR36][R2.64], RZ ;  /* 0x000000ff02007986 */ /* 0x0043d8000c101b24 */
[----:B0-----:R-:W-:Y:S05]  /*0060*/  @!P0 EXIT ;  /* 0x000000000000894d */ /* 0x001fea0003800000 */
[C---:B------:R-:W-:Y:S01]  /*0070*/  ISETP.GE.U32.AND P0, PT, R0.reuse, 0x4, PT ;  /* 0x000000040000780c */ /* 0x040fe20003f06070 */
[----:B------:R-:W-:Y:S01]  /*0080*/  IMAD.MOV.U32 R18, RZ, RZ, RZ ;  /* 0x000000ffff127224 */ /* 0x000fe200078e00ff */
[----:B------:R-:W-:-:S11]  /*0090*/  LOP3.LUT R19, R0, 0x3, RZ, 0xc0, !PT ;  /* 0x0000000300137812 */ /* 0x000fd600078ec0ff */
[----:B------:R-:W-:Y:S05]  /*00a0*/  @!P0 BRA `(.L_x_0) ;  /* 0x0000000c00288947 */ /* 0x000fea0003800000 */
[----:B------:R-:W0:Y:S01]  /*00b0*/  LDCU.64 UR4, c[0x0][0x380] ;  /* 0x00007000ff0477ac */ /* 0x000e220008000a00 */
[----:B------:R-:W-:-:S05]  /*00c0*/  LOP3.LUT R18, R0, 0x7ffffffc, RZ, 0xc0, !PT ;  /* 0x7ffffffc00127812 */ /* 0x000fca00078ec0ff */
[----:B------:R-:W-:Y:S01]  /*00d0*/  IMAD.MOV R16, RZ, RZ, -R18 ;  /* 0x000000ffff107224 */ /* 0x000fe200078e0a12 */
[----:B0-----:R-:W-:-:S04]  /*00e0*/  UIADD3 UR4, UP0, UPT, UR4, 0x28, URZ ;  /* 0x0000002804047890 */ /* 0x001fc8000ff1e0ff */
[----:B------:R-:W-:Y:S02]  /*00f0*/  UIADD3.X UR5, UPT, UPT, URZ, UR5, URZ, UP0, !UPT ;  /* 0x00000005ff057290 */ /* 0x000fe400087fe4ff */
[----:B------:R-:W-:-:S04]  /*0100*/  IMAD.U32 R24, RZ, RZ, UR4 ;  /* 0x00000004ff187e24 */ /* 0x000fc8000f8e00ff */
[----:B------:R-:W-:-:S07]  /*0110*/  MOV R25, UR5 ;  /* 0x0000000500197c02 */ /* 0x000fce0008000f00 */
.L_x_13:
[----:B------:R0:W5:Y:S01]  /*0120*/  LDG.E R6, desc[UR36][R24.64+-0x28] ;  /* 0xffffd82418067981 */ /* 0x000162000c1e1900 */
[----:B------:R-:W2:Y:S03]  /*0130*/  LDCU.64 UR4, c[0x0][0x390] ;  /* 0x00007200ff0477ac */ /* 0x000ea60008000a00 */
[----:B-1----:R0:W5:Y:S01]  /*0140*/  LDG.E R2, desc[UR36][R24.64+-0x24] ;  /* 0xffffdc2418027981 */ /* 0x002162000c1e1900 */
[----:B------:R-:W-:Y:S02]  /*0150*/  VIADD R16, R16, 0x4 ;  /* 0x0000000410107836 */ /* 0x000fe40000000000 */
[----:B------:R-:W-:Y:S01]  /*0160*/  HFMA2 R21, -RZ, RZ, 0, 0 ;  /* 0x00000000ff157431 */ /* 0x000fe200000001ff */
[----:B------:R-:W-:Y:S02]  /*0170*/  MOV R20, 0x1d0 ;  /* 0x000001d000147802 */ /* 0x000fe40000000f00 */
[----:B------:R-:W-:-:S04]  /*0180*/  ISETP.NE.AND P0, PT, R16, RZ, PT ;  /* 0x000000ff1000720c */ /* 0x000fc80003f05270 */
[----:B------:R-:W-:Y:S01]  /*0190*/  P2R R22, PR, RZ, 0x1 ;  /* 0x00000001ff167803 */ /* 0x000fe20000000000 */
[----:B--2---:R-:W-:Y:S02]  /*01a0*/  IMAD.U32 R4, RZ, RZ, UR4 ;  /* 0x00000004ff047e24 */ /* 0x004fe4000f8e00ff */
[----:B0-----:R-:W-:-:S07]  /*01b0*/  IMAD.U32 R5, RZ, RZ, UR5 ;  /* 0x00000005ff057e24 */ /* 0x001fce000f8e00ff */
[----:B-----5:R-:W-:Y:S05]  /*01c0*/  CALL.REL.NOINC `($_Z21buildInitialMSTKernelP4EdgeiiPiS1_Px$_Z4findPii) ;  /* 0x0000001400507944 */ /* 0x020fea0003c00000 */
[----:B------:R-:W0:Y:S01]  /*01d0*/  LDCU.64 UR4, c[0x0][0x390] ;  /* 0x00007200ff0477ac */ /* 0x000e220008000a00 */
[----:B------:R-:W-:Y:S01]  /*01e0*/  IMAD.MOV.U32 R17, RZ, RZ, R4 ;  /* 0x000000ffff117224 */ /* 0x000fe200078e0004 */
[----:B------:R-:W-:Y:S01]  /*01f0*/  MOV R20, 0x250 ;  /* 0x0000025000147802 */ /* 0x000fe20000000f00 */
[----:B------:R-:W-:Y:S02]  /*0200*/  IMAD.MOV.U32 R6, RZ, RZ, R2 ;  /* 0x000000ffff067224 */ /* 0x000fe400078e0002 */
[----:B------:R-:W-:Y:S02]  /*0210*/  IMAD.MOV.U32 R21, RZ, RZ, 0x0 ;  /* 0x00000000ff157424 */ /* 0x000fe400078e00ff */
[----:B0-----:R-:W-:Y:S01]  /*0220*/  IMAD.U32 R4, RZ, RZ, UR4 ;  /* 0x00000004ff047e24 */ /* 0x001fe2000f8e00ff */
[----:B------:R-:W-:-:S07]  /*0230*/  MOV R5, UR5 ;  /* 0x0000000500057c02 */ /* 0x000fce0008000f00 */
[----:B------:R-:W-:Y:S05]  /*0240*/  CALL.REL.NOINC `($_Z21buildInitialMSTKernelP4EdgeiiPiS1_Px$_Z4findPii) ;  /* 0x0000001400307944 */ /* 0x000fea0003c00000 */
[----:B------:R-:W-:Y:S01]  /*0250*/  ISETP.NE.AND P0, PT, R17, R4, PT ;  /* 0x000000041100720c */ /* 0x000fe20003f05270 */
[----:B------:R-:W-:-:S12]  /*0260*/  BSSY.RECONVERGENT B0, `(.L_x_1) ;  /* 0x000001d000007945 */ /* 0x000fd80003800200 */
[----:B------:R-:W-:Y:S05]  /*0270*/  @!P0 BRA `(.L_x_2) ;  /* 0x0000000000688947 */ /* 0x000fea0003800000 */
[----:B------:R-:W0:Y:S08]  /*0280*/  LDC.64 R2, c[0x0][0x398] ;  /* 0x0000e600ff027b82 */ /* 0x000e300000000a00 */
[----:B------:R-:W1:Y:S01]  /*0290*/  LDC.64 R10, c[0x0][0x390] ;  /* 0x0000e400ff0a7b82 */ /* 0x000e620000000a00 */
[----:B0-----:R-:W-:-:S04]  /*02a0*/  IMAD.WIDE R6, R17, 0x4, R2 ;  /* 0x0000000411067825 */ /* 0x001fc800078e0202 */
[----:B------:R-:W-:Y:S02]  /*02b0*/  IMAD.WIDE R8, R4, 0x4, R2 ;  /* 0x0000000404087825 */ /* 0x000fe400078e0202 */
[----:B------:R-:W2:Y:S04]  /*02c0*/  LDG.E R6, desc[UR36][R6.64] ;  /* 0x0000002406067981 */ /* 0x000ea8000c1e1900 */
[----:B------:R-:W2:Y:S02]  /*02d0*/  LDG.E R9, desc[UR36][R8.64] ;  /* 0x0000002408097981 */ /* 0x000ea4000c1e1900 */
[----:B--2---:R-:W-:-:S04]  /*02e0*/  ISETP.GE.AND P0, PT, R6, R9, PT ;  /* 0x000000090600720c */ /* 0x004fc80003f06270 */
[----:B------:R-:W-:Y:S02]  /*02f0*/  SEL R13, R17, R4, !P0 ;  /* 0x00000004110d7207 */ /* 0x000fe40004000000 */
[----:B------:R-:W-:-:S03]  /*0300*/  SEL R17, R4, R17, !P0 ;  /* 0x0000001104117207 */ /* 0x000fc60004000000 */
[----:B-1----:R-:W-:-:S04]  /*0310*/  IMAD.WIDE R10, R13, 0x4, R10 ;  /* 0x000000040d0a7825 */ /* 0x002fc800078e020a */
[--C-:B------:R-:W-:Y:S01]  /*0320*/  IMAD.WIDE R12, R13, 0x4, R2.reuse ;  /* 0x000000040d0c7825 */ /* 0x100fe200078e0202 */
[----:B------:R0:W-:Y:S03]  /*0330*/  STG.E desc[UR36][R10.64], R17 ;  /* 0x000000110a007986 */ /* 0x0001e6000c101924 */
[----:B------:R-:W-:Y:S02]  /*0340*/  IMAD.WIDE R4, R17, 0x4, R2 ;  /* 0x0000000411047825 */ /* 0x000fe400078e0202 */
[----:B------:R-:W2:Y:S04]  /*0350*/  LDG.E R12, desc[UR36][R12.64] ;  /* 0x000000240c0c7981 */ /* 0x000ea8000c1e1900 */
[----:B------:R-:W2:Y:S01]  /*0360*/  LDG.E R7, desc[UR36][R4.64] ;  /* 0x0000002404077981 */ /* 0x000ea2000c1e1900 */
[----:B------:R-:W1:Y:S01]  /*0370*/  LDC.64 R2, c[0x0][0x3a0] ;  /* 0x0000e800ff027b82 */ /* 0x000e620000000a00 */
[----:B------:R-:W-:-:S02]  /*0380*/  IMAD.MOV.U32 R0, RZ, RZ, 0x1 ;  /* 0x00000001ff007424 */ /* 0x000fc400078e00ff */
[----:B--2---:R-:W-:-:S05]  /*0390*/  IMAD.IADD R9, R12, 0x1, R7 ;  /* 0x000000010c097824 */ /* 0x004fca00078e0207 */
[----:B------:R0:W-:Y:S04]  /*03a0*/  STG.E desc[UR36][R4.64], R9 ;  /* 0x0000000904007986 */ /* 0x0001e8000c101924 */
[----:B------:R0:W-:Y:S04]  /*03b0*/  STG.E.U8 desc[UR36][R24.64+-0x18], R0 ;  /* 0xffffe80018007986 */ /* 0x0001e8000c101124 */
[----:B------:R-:W2:Y:S04]  /*03c0*/  LDG.E R15, desc[UR36][R24.64+-0x20] ;  /* 0xffffe024180f7981 */ /* 0x000ea8000c1e1900 */
[----:B-1----:R-:W2:Y:S02]  /*03d0*/  LDG.E.64 R6, desc[UR36][R2.64] ;  /* 0x0000002402067981 */ /* 0x002ea4000c1e1b00 */
[----:B--2---:R-:W-:-:S04]  /*03e0*/  IADD3 R6, P0, PT, R15, R6, RZ ;  /* 0x000000060f067210 */ /* 0x004fc80007f1e0ff */
[----:B------:R-:W-:-:S05]  /*03f0*/  LEA.HI.X.SX32 R7, R15, R7, 0x1, P0 ;  /* 0x000000070f077211 */ /* 0x000fca00000f0eff */
[----:B------:R0:W-:Y:S01]  /*0400*/  STG.E.64 desc[UR36][R2.64], R6 ;  /* 0x0000000602007986 */ /* 0x0001e2000c101b24 */
[----:B------:R-:W-:Y:S05]  /*0410*/  BRA `(.L_x_3) ;  /* 0x0000000000047947 */ /* 0x000fea0003800000 */
.L_x_2:
[----:B------:R1:W-:Y:S02]  /*0420*/  STG.E.U8 desc[UR36][R24.64+-0x18], RZ ;  /* 0xffffe8ff18007986 */ /* 0x0003e4000c101124 */
.L_x_3:
[----:B------:R-:W-:Y:S05]  /*0430*/  BSYNC.RECONVERGENT B0 ;  /* 0x0000000000007941 */ /* 0x000fea0003800200 */
.L_x_1:
[----:B0-----:R0:W5:Y:S01]  /*0440*/  LDG.E R6, desc[UR36][R24.64+-0x14] ;  /* 0xffffec2418067981 */ /* 0x001162000c1e1900 */
[----:B------:R-:W2:Y:S03]  /*0450*/  LDCU.64 UR4, c[0x0][0x390] ;  /* 0x00007200ff0477ac */ /* 0x000ea60008000a00 */
[----:B------:R0:W5:Y:S01]  /*0460*/  LDG.E R2, desc[UR36][R24.64+-0x10] ;  /* 0xfffff02418027981 */ /* 0x000162000c1e1900 */
[----:B------:R-:W-:Y:S01]  /*0470*/  MOV R20, 0x4c0 ;  /* 0x000004c000147802 */ /* 0x000fe20000000f00 */
[----:B------:R-:W-:Y:S01]  /*0480*/  IMAD.MOV.U32 R21, RZ, RZ, 0x0 ;  /* 0x00000000ff157424 */ /* 0x000fe200078e00ff */
[----:B--2---:R-:W-:Y:S01]  /*0490*/  MOV R4, UR4 ;  /* 0x0000000400047c02 */ /* 0x004fe20008000f00 */
[----:B0-----:R-:W-:-:S07]  /*04a0*/  IMAD.U32 R5, RZ, RZ, UR5 ;  /* 0x00000005ff057e24 */ /* 0x001fce000f8e00ff */
[----:B-1---5:R-:W-:Y:S05]  /*04b0*/  CALL.REL.NOINC `($_Z21buildInitialMSTKernelP4EdgeiiPiS1_Px$_Z4findPii) ;  /* 0x0000001000947944 */ /* 0x022fea0003c00000 */
[----:B------:R-:W0:Y:S01]  /*04c0*/  LDCU.64 UR4, c[0x0][0x390] ;  /* 0x00007200ff0477ac */ /* 0x000e220008000a00 */
[----:B------:R-:W-:Y:S01]  /*04d0*/  IMAD.MOV.U32 R17, RZ, RZ, R4 ;  /* 0x000000ffff117224 */ /* 0x000fe200078e0004 */
[----:B------:R-:W-:Y:S01]  /*04e0*/  MOV R6, R2 ;  /* 0x0000000200067202 */ /* 0x000fe20000000f00 */
[----:B------:R-:W-:Y:S01]  /*04f0*/  IMAD.MOV.U32 R21, RZ, RZ, 0x0 ;  /* 0x00000000ff157424 */ /* 0x000fe200078e00ff */
[----:B------:R-:W-:Y:S01]  /*0500*/  MOV R20, 0x540 ;  /* 0x0000054000147802 */ /* 0x000fe20000000f00 */
[----:B0-----:R-:W-:Y:S02]  /*0510*/  IMAD.U32 R4, RZ, RZ, UR4 ;  /* 0x00000004ff047e24 */ /* 0x001fe4000f8e00ff */
[----:B------:R-:W-:-:S07]  /*0520*/  IMAD.U32 R5, RZ, RZ, UR5 ;  /* 0x00000005ff057e24 */ /* 0x000fce000f8e00ff */
        /* <DEDUP_REMOVED lines=20> */
[----:B------:R-:W-:-:S02]  /*0670*/  HFMA2 R0, -RZ, RZ, 0, 5.9604644775390625e-08 ;  /* 0x00000001ff007431 */ /* 0x000fc400000001ff */
        /* <DEDUP_REMOVED lines=9> */
.L_x_5:
[----:B------:R1:W-:Y:S02]  /*0710*/  STG.E.U8 desc[UR36][R24.64+-0x4], RZ ;  /* 0xfffffcff18007986 */ /* 0x0003e4000c101124 */
.L_x_6:
[----:B------:R-:W-:Y:S05]  /*0720*/  BSYNC.RECONVERGENT B0 ;  /* 0x0000000000007941 */ /* 0x000fea0003800200 */
.L_x_4:
[----:B0-----:R0:W5:Y:S01]  /*0730*/  LDG.E R6, desc[UR36][R24.64] ;  /* 0x0000002418067981 */ /* 0x001162000c1e1900 */
[----:B------:R-:W2:Y:S03]  /*0740*/  LDCU.64 UR4, c[0x0][0x390] ;  /* 0x00007200ff0477ac */ /* 0x000ea60008000a00 */
[----:B------:R0:W5:Y:S01]  /*0750*/  LDG.E R2, desc[UR36][R24.64+0x4] ;  /* 0x0000042418027981 */ /* 0x000162000c1e1900 */
[----:B------:R-:W-:Y:S02]  /*0760*/  MOV R20, 0x7b0 ;  /* 0x000007b000147802 */ /* 0x000fe40000000f00 */
[----:B------:R-:W-:Y:S01]  /*0770*/  MOV R21, 0x0 ;  /* 0x0000000000157802 */ /* 0x000fe20000000f00 */
[----:B--2---:R-:W-:Y:S02]  /*0780*/  IMAD.U32 R4, RZ, RZ, UR4 ;  /* 0x00000004ff047e24 */ /* 0x004fe4000f8e00ff */
[----:B0-----:R-:W-:-:S07]  /*0790*/  IMAD.U32 R5, RZ, RZ, UR5 ;  /* 0x00000005ff057e24 */ /* 0x001fce000f8e00ff */
[----:B-1---5:R-:W-:Y:S05]  /*07a0*/  CALL.REL.NOINC `($_Z21buildInitialMSTKernelP4EdgeiiPiS1_Px$_Z4findPii) ;  /* 0x0000000c00d87944 */ /* 0x022fea0003c00000 */
        /* <DEDUP_REMOVED lines=37> */
.L_x_8:
[----:B------:R1:W-:Y:S02]  /*0a00*/  STG.E.U8 desc[UR36][R24.64+0x10], RZ ;  /* 0x000010ff18007986 */ /* 0x0003e4000c101124 */
.L_x_9:
[----:B------:R-:W-:Y:S05]  /*0a10*/  BSYNC.RECONVERGENT B0 ;  /* 0x0000000000007941 */ /* 0x000fea0003800200 */
.L_x_7:
        /* <DEDUP_REMOVED lines=45> */
.L_x_11:
[----:B------:R1:W-:Y:S02]  /*0cf0*/  STG.E.U8 desc[UR36][R24.64+0x24], RZ ;  /* 0x000024ff18007986 */ /* 0x0003e4000c101124 */
.L_x_12:
[----:B------:R-:W-:Y:S05]  /*0d00*/  BSYNC.RECONVERGENT B0 ;  /* 0x0000000000007941 */ /* 0x000fea0003800200 */
.L_x_10:
[----:B------:R-:W-:Y:S02]  /*0d10*/  ISETP.NE.AND P1, PT, R22, RZ, PT ;  /* 0x000000ff1600720c */ /* 0x000fe40003f25270 */
[----:B01----:R-:W-:-:S05]  /*0d20*/  IADD3 R24, P0, PT, R24, 0x50, RZ ;  /* 0x0000005018187810 */ /* 0x003fca0007f1e0ff */
[----:B------:R-:W-:-:S06]  /*0d30*/  IMAD.X R25, RZ, RZ, R25, P0 ;  /* 0x000000ffff197224 */ /* 0x000fcc00000e0619 */
[----:B------:R-:W-:Y:S05]  /*0d40*/  @P1 BRA `(.L_x_13) ;  /* 0xfffffff000f41947 */ /* 0x000fea000383ffff */
.L_x_0:
[----:B------:R-:W-:-:S13]  /*0d50*/  ISETP.NE.AND P0, PT, R19, RZ, PT ;  /* 0x000000ff1300720c */ /* 0x000fda0003f05270 */
[----:B------:R-:W-:Y:S05]  /*0d60*/  @!P0 EXIT ;  /* 0x000000000000894d */ /* 0x000fea0003800000 */
[----:B------:R-:W-:-:S13]  /*0d70*/  ISETP.NE.AND P0, PT, R19, 0x1, PT ;  /* 0x000000011300780c */ /* 0x000fda0003f05270 */
[----:B------:R-:W-:Y:S05]  /*0d80*/  @!P0 BRA `(.L_x_14) ;  /* 0x00000004008c8947 */ /* 0x000fea0003800000 */
[----:B------:R-:W0:Y:S01]  /*0d90*/  LDC.64 R22, c[0x0][0x380] ;  /* 0x0000e000ff167b82 */ /* 0x000e220000000a00 */
[----:B------:R-:W2:Y:S01]  /*0da0*/  LDCU.64 UR4, c[0x0][0x390] ;  /* 0x00007200ff0477ac */ /* 0x000ea20008000a00 */
[----:B0-----:R-:W-:-:S05]  /*0db0*/  IMAD.WIDE.U32 R22, R18, 0x14, R22 ;  /* 0x0000001412167825 */ /* 0x001fca00078e0016 */
[----:B------:R0:W5:Y:S04]  /*0dc0*/  LDG.E R6, desc[UR36][R22.64] ;  /* 0x0000002416067981 */ /* 0x000168000c1e1900 */
[----:B-1----:R0:W5:Y:S01]  /*0dd0*/  LDG.E R2, desc[UR36][R22.64+0x4] ;  /* 0x0000042416027981 */ /* 0x002162000c1e1900 */
[----:B--2---:R-:W-:Y:S01]  /*0de0*/  MOV R4, UR4 ;  /* 0x0000000400047c02 */ /* 0x004fe20008000f00 */
[----:B------:R-:W-:Y:S01]  /*0df0*/  IMAD.U32 R5, RZ, RZ, UR5 ;  /* 0x00000005ff057e24 */ /* 0x000fe2000f8e00ff */
[----:B------:R-:W-:Y:S01]  /*0e00*/  MOV R20, 0xe30 ;  /* 0x00000e3000147802 */ /* 0x000fe20000000f00 */
[----:B------:R-:W-:-:S07]  /*0e10*/  IMAD.MOV.U32 R21, RZ, RZ, 0x0 ;  /* 0x00000000ff157424 */ /* 0x000fce00078e00ff */
[----:B0----5:R-:W-:Y:S05]  /*0e20*/  CALL.REL.NOINC `($_Z21buildInitialMSTKernelP4EdgeiiPiS1_Px$_Z4findPii) ;  /* 0x0000000800387944 */ /* 0x021fea0003c00000 */
[----:B------:R-:W0:Y:S01]  /*0e30*/  LDCU.64 UR4, c[0x0][0x390] ;  /* 0x00007200ff0477ac */ /* 0x000e220008000a00 */
[----:B------:R-:W-:Y:S01]  /*0e40*/  MOV R17, R4 ;  /* 0x0000000400117202 */ /* 0x000fe20000000f00 */
[----:B------:R-:W-:Y:S01]  /*0e50*/  IMAD.MOV.U32 R6, RZ, RZ, R2 ;  /* 0x000000ffff067224 */ /* 0x000fe200078e0002 */
[----:B------:R-:W-:Y:S01]  /*0e60*/  MOV R20, 0xeb0 ;  /* 0x00000eb000147802 */ /* 0x000fe20000000f00 */
        /* <DEDUP_REMOVED lines=20> */
[----:B------:R1:W2:Y:S04]  /*0fb0*/  LDG.E R10, desc[UR36][R10.64] ;  /* 0x000000240a0a7981 */ /* 0x0002a8000c1e1900 */
[----:B------:R-:W2:Y:S01]  /*0fc0*/  LDG.E R7, desc[UR36][R2.64] ;  /* 0x0000002402077981 */ /* 0x000ea2000c1e1900 */
[----:B------:R-:W3:Y:S01]  /*0fd0*/  LDC.64 R8, c[0x0][0x3a0] ;  /* 0x0000e800ff087b82 */ /* 0x000ee20000000a00 */
[----:B------:R-:W-:-:S05]  /*0fe0*/  IMAD.MOV.U32 R0, RZ, RZ, 0x1 ;  /* 0x00000001ff007424 */ /* 0x000fca00078e00ff */
[----:B-1----:R-:W-:Y:S02]  /*0ff0*/  PRMT R11, R0, 0x7610, R11 ;  /* 0x00007610000b7816 */ /* 0x002fe4000000000b */
[----:B--2---:R-:W-:-:S05]  /*1000*/  IADD3 R13, PT, PT, R10, R7, RZ ;  /* 0x000000070a0d7210 */ /* 0x004fca0007ffe0ff */
[----:B------:R1:W-:Y:S04]  /*1010*/  STG.E desc[UR36][R2.64], R13 ;  /* 0x0000000d02007986 */ /* 0x0003e8000c101924 */
[----:B------:R1:W-:Y:S04]  /*1020*/  STG.E.U8 desc[UR36][R22.64+0x10], R11 ;  /* 0x0000100b16007986 */ /* 0x0003e8000c101124 */
[----:B------:R-:W0:Y:S04]  /*1030*/  LDG.E R15, desc[UR36][R22.64+0x8] ;  /* 0x00000824160f7981 */ /* 0x000e28000c1e1900 */
[----:B---3--:R-:W0:Y:S02]  /*1040*/  LDG.E.64 R6, desc[UR36][R8.64] ;  /* 0x0000002408067981 */ /* 0x008e24000c1e1b00 */
[----:B0-----:R-:W-:-:S04]  /*1050*/  IADD3 R4, P0, PT, R15, R6, RZ ;  /* 0x000000060f047210 */ /* 0x001fc80007f1e0ff */
[----:B------:R-:W-:-:S05]  /*1060*/  LEA.HI.X.SX32 R5, R15, R7, 0x1, P0 ;  /* 0x000000070f057211 */ /* 0x000fca00000f0eff */
[----:B------:R1:W-:Y:S01]  /*1070*/  STG.E.64 desc[UR36][R8.64], R4 ;  /* 0x0000000408007986 */ /* 0x0003e2000c101b24 */
[----:B------:R-:W-:Y:S05]  /*1080*/  BRA `(.L_x_17) ;  /* 0x0000000000047947 */ /* 0x000fea0003800000 */
.L_x_16:
[----:B------:R0:W-:Y:S02]  /*1090*/  STG.E.U8 desc[UR36][R22.64+0x10], RZ ;  /* 0x000010ff16007986 */ /* 0x0001e4000c101124 */
.L_x_17:
[----:B------:R-:W-:Y:S05]  /*10a0*/  BSYNC.RECONVERGENT B0 ;  /* 0x0000000000007941 */ /* 0x000fea0003800200 */
.L_x_15:
[----:B------:R2:W5:Y:S01]  /*10b0*/  LDG.E R6, desc[UR36][R22.64+0x14] ;  /* 0x0000142416067981 */ /* 0x000562000c1e1900 */
[----:B------:R-:W3:Y:S03]  /*10c0*/  LDCU.64 UR4, c[0x0][0x390] ;  /* 0x00007200ff0477ac */ /* 0x000ee60008000a00 */
[----:B-1----:R2:W5:Y:S01]  /*10d0*/  LDG.E R2, desc[UR36][R22.64+0x18] ;  /* 0x0000182416027981 */ /* 0x002562000c1e1900 */
[----:B------:R-:W-:Y:S01]  /*10e0*/  HFMA2 R21, -RZ, RZ, 0, 0 ;  /* 0x00000000ff157431 */ /* 0x000fe200000001ff */
[----:B------:R-:W-:Y:S01]  /*10f0*/  MOV R20, 0x1130 ;  /* 0x0000113000147802 */ /* 0x000fe20000000f00 */
[----:B---3--:R-:W-:Y:S02]  /*1100*/  IMAD.U32 R4, RZ, RZ, UR4 ;  /* 0x00000004ff047e24 */ /* 0x008fe4000f8e00ff */
[----:B--2---:R-:W-:-:S07]  /*1110*/  IMAD.U32 R5, RZ, RZ, UR5 ;  /* 0x00000005ff057e24 */ /* 0x004fce000f8e00ff */
[----:B0----5:R-:W-:Y:S05]  /*1120*/  CALL.REL.NOINC `($_Z21buildInitialMSTKernelP4EdgeiiPiS1_Px$_Z4findPii) ;  /* 0x0000000400787944 */ /* 0x021fea0003c00000 */
[----:B------:R-:W0:Y:S01]  /*1130*/  LDCU.64 UR4, c[0x0][0x390] ;  /* 0x00007200ff0477ac */ /* 0x000e220008000a00 */
[----:B------:R-:W-:Y:S01]  /*1140*/  IMAD.MOV.U32 R17, RZ, RZ, R4 ;  /* 0x000000ffff117224 */ /* 0x000fe200078e0004 */
[----:B------:R-:W-:Y:S01]  /*1150*/  MOV R20, 0x11b0 ;  /* 0x000011b000147802 */ /* 0x000fe20000000f00 */
[----:B------:R-:W-:Y:S02]  /*1160*/  IMAD.MOV.U32 R6, RZ, RZ, R2 ;  /* 0x000000ffff067224 */ /* 0x000fe400078e0002 */
[----:B------:R-:W-:Y:S01]  /*1170*/  IMAD.MOV.U32 R21, RZ, RZ, 0x0 ;  /* 0x00000000ff157424 */ /* 0x000fe200078e00ff */
[----:B0-----:R-:W-:Y:S01]  /*1180*/  MOV R4, UR4 ;  /* 0x0000000400047c02 */ /* 0x001fe20008000f00 */
        /* <DEDUP_REMOVED lines=21> */
[----:B------:R-:W-:-:S05]  /*12e0*/  HFMA2 R0, -RZ, RZ, 0, 5.9604644775390625e-08 ;  /* 0x00000001ff007431 */ /* 0x000fca00000001ff */
[----:B-1----:R-:W-:Y:S01]  /*12f0*/  PRMT R11, R0, 0x7610, R11 ;  /* 0x00007610000b7816 */ /* 0x002fe2000000000b */
[----:B--2---:R-:W-:-:S05]  /*1300*/  IMAD.IADD R13, R10, 0x1, R7 ;  /* 0x000000010a0d7824 */ /* 0x004fca00078e0207 */
        /* <DEDUP_REMOVED lines=8> */
.L_x_19:
[----:B------:R0:W-:Y:S02]  /*1390*/  STG.E.U8 desc[UR36][R22.64+0x24], RZ ;  /* 0x000024ff16007986 */ /* 0x0001e4000c101124 */
.L_x_20:
[----:B------:R-:W-:Y:S05]  /*13a0*/  BSYNC.RECONVERGENT B0 ;  /* 0x0000000000007941 */ /* 0x000fea0003800200 */
.L_x_18:
[----:B------:R-:W-:-:S07]  /*13b0*/  VIADD R18, R18, 0x2 ;  /* 0x0000000212127836 */ /* 0x000fce0000000000 */
.L_x_14:
[----:B------:R-:W2:Y:S02]  /*13c0*/  LDC R0, c[0x0][0x388] ;  /* 0x0000e200ff007b82 */ /* 0x000ea40000000800 */
[----:B--2---:R-:W-:-:S04]  /*13d0*/  LOP3.LUT R0, R0, 0x1, RZ, 0xc0, !PT ;  /* 0x0000000100007812 */ /* 0x004fc800078ec0ff */
[----:B------:R-:W-:-:S13]  /*13e0*/  ISETP.NE.U32.AND P0, PT, R0, 0x1, PT ;  /* 0x000000010000780c */ /* 0x000fda0003f05070 */
[----:B------:R-:W-:Y:S05]  /*13f0*/  @P0 EXIT ;  /* 0x000000000000094d */ /* 0x000fea0003800000 */
[----:B-1----:R-:W1:Y:S01]  /*1400*/  LDC.64 R2, c[0x0][0x380] ;  /* 0x0000e000ff027b82 */ /* 0x002e620000000a00 */
[----:B------:R-:W2:Y:S01]  /*1410*/  LDCU.64 UR4, c[0x0][0x390] ;  /* 0x00007200ff0477ac */ /* 0x000ea20008000a00 */
[----:B-1----:R-:W-:-:S05]  /*1420*/  IMAD.WIDE.U32 R18, R18, 0x14, R2 ;  /* 0x0000001412127825 */ /* 0x002fca00078e0002 */
[----:B------:R1:W5:Y:S04]  /*1430*/  LDG.E R6, desc[UR36][R18.64] ;  /* 0x0000002412067981 */ /* 0x000368000c1e1900 */
[----:B------:R1:W5:Y:S01]  /*1440*/  LDG.E R2, desc[UR36][R18.64+0x4] ;  /* 0x0000042412027981 */ /* 0x000362000c1e1900 */
[----:B--2---:R-:W-:Y:S01]  /*1450*/  MOV R4, UR4 ;  /* 0x0000000400047c02 */ /* 0x004fe20008000f00 */
[----:B------:R-:W-:Y:S01]  /*1460*/  IMAD.U32 R5, RZ, RZ, UR5 ;  /* 0x00000005ff057e24 */ /* 0x000fe2000f8e00ff */
[----:B------:R-:W-:Y:S01]  /*1470*/  MOV R20, 0x14a0 ;  /* 0x000014a000147802 */ /* 0x000fe20000000f00 */
[----:B------:R-:W-:-:S07]  /*1480*/  IMAD.MOV.U32 R21, RZ, RZ, 0x0 ;  /* 0x00000000ff157424 */ /* 0x000fce00078e00ff */
[----:B01---5:R-:W-:Y:S05]  /*1490*/  CALL.REL.NOINC `($_Z21buildInitialMSTKernelP4EdgeiiPiS1_Px$_Z4findPii) ;  /* 0x00000000009c7944 */ /* 0x023fea0003c00000 */
        /* <DEDUP_REMOVED lines=8> */
[----:B------:R-:W-:-:S13]  /*1520*/  ISETP.NE.AND P0, PT, R17, R4, PT ;  /* 0x000000041100720c */ /* 0x000fda0003f05270 */
        /* <DEDUP_REMOVED lines=12> */
[----:B------:R-:W-:Y:S03]  /*15f0*/  STG.E desc[UR36][R4.64], R17 ;  /* 0x0000001104007986 */ /* 0x000fe6000c101924 */
[----:B------:R-:W-:Y:S02]  /*1600*/  IMAD.WIDE R10, R17, 0x4, R10 ;  /* 0x00000004110a7825 */ /* 0x000fe400078e020a */
[----:B------:R0:W2:Y:S04]  /*1610*/  LDG.E R8, desc[UR36][R8.64] ;  /* 0x0000002408087981 */ /* 0x0000a8000c1e1900 */
[----:B------:R-:W2:Y:S01]  /*1620*/  LDG.E R3, desc[UR36][R10.64] ;  /* 0x000000240a037981 */ /* 0x000ea2000c1e1900 */
[----:B------:R-:W1:Y:S01]  /*1630*/  LDC.64 R6, c[0x0][0x3a0] ;  /* 0x0000e800ff067b82 */ /* 0x000e620000000a00 */
[----:B------:R-:W-:-:S05]  /*1640*/  IMAD.MOV.U32 R0, RZ, RZ, 0x1 ;  /* 0x00000001ff007424 */ /* 0x000fca00078e00ff */
[----:B0-----:R-:W-:Y:S02]  /*1650*/  PRMT R9, R0, 0x7610, R9 ;  /* 0x0000761000097816 */ /* 0x001fe40000000009 */
[----:B--2---:R-:W-:-:S05]  /*1660*/  IADD3 R13, PT, PT, R8, R3, RZ ;  /* 0x00000003080d7210 */ /* 0x004fca0007ffe0ff */
[----:B------:R-:W-:Y:S04]  /*1670*/  STG.E desc[UR36][R10.64], R13 ;  /* 0x0000000d0a007986 */ /* 0x000fe8000c101924 */
[----:B------:R-:W-:Y:S04]  /*1680*/  STG.E.U8 desc[UR36][R18.64+0x10], R9 ;  /* 0x0000100912007986 */ /* 0x000fe8000c101124 */
[----:B------:R-:W2:Y:S04]  /*1690*/  LDG.E R15, desc[UR36][R18.64+0x8] ;  /* 0x00000824120f7981 */ /* 0x000ea8000c1e1900 */
[----:B-1----:R-:W2:Y:S02]  /*16a0*/  LDG.E.64 R2, desc[UR36][R6.64] ;  /* 0x0000002406027981 */ /* 0x002ea4000c1e1b00 */
[----:B--2---:R-:W-:-:S04]  /*16b0*/  IADD3 R2, P0, PT, R15, R2, RZ ;  /* 0x000000020f027210 */ /* 0x004fc80007f1e0ff */
[----:B------:R-:W-:-:S05]  /*16c0*/  LEA.HI.X.SX32 R3, R15, R3, 0x1, P0 ;  /* 0x000000030f037211 */ /* 0x000fca00000f0eff */
[----:B------:R-:W-:Y:S01]  /*16d0*/  STG.E.64 desc[UR36][R6.64], R2 ;  /* 0x0000000206007986 */ /* 0x000fe2000c101b24 */
[----:B------:R-:W-:Y:S05]  /*16e0*/  EXIT ;  /* 0x000000000000794d */ /* 0x000fea0003800000 */
.L_x_21:
[----:B------:R-:W-:Y:S01]  /*16f0*/  STG.E.U8 desc[UR36][R18.64+0x10], RZ ;  /* 0x000010ff12007986 */ /* 0x000fe2000c101124 */
[----:B------:R-:W-:Y:S05]  /*1700*/  EXIT ;  /* 0x000000000000794d */ /* 0x000fea0003800000 */
        .type           $_Z21buildInitialMSTKernelP4EdgeiiPiS1_Px$_Z4findPii,@function
        .size           $_Z21buildInitialMSTKernelP4EdgeiiPiS1_Px$_Z4findPii,(.L_x_45 - $_Z21buildInitialMSTKernelP4EdgeiiPiS1_Px$_Z4findPii)
$_Z21buildInitialMSTKernelP4EdgeiiPiS1_Px$_Z4findPii:
[----:B------:R-:W-:Y:S01]  /*1710*/  VIADD R1, R1, 0xffffffe0 ;  /* 0xffffffe001017836 */ /* 0x000fe20000000000 */
[----:B------:R-:W-:Y:S01]  /*1720*/  MOV R7, R5 ;  /* 0x0000000500077202 */ /* 0x000fe20000000f00 */
[----:B------:R-:W-:Y:S02]  /*1730*/  IMAD.MOV.U32 R3, RZ, RZ, R6 ;  /* 0x000000ffff037224 */ /* 0x000fe400078e0006 */
[----:B------:R-:W-:Y:S01]  /*1740*/  IMAD.MOV.U32 R6, RZ, RZ, R4 ;  /* 0x000000ffff067224 */ /* 0x000fe200078e0004 */
[----:B------:R-:W-:Y:S04]  /*1750*/  STL [R1+0x18], R21 ;  /* 0x0000181501007387 */ /* 0x000fe80000100800 */
[----:B------:R-:W-:Y:S04]  /*1760*/  STL [R1+0x14], R20 ;  /* 0x0000141401007387 */ /* 0x000fe80000100800 */
[----:B------:R-:W-:Y:S04]  /*1770*/  STL [R1+0x10], R19 ;  /* 0x0000101301007387 */ /* 0x000fe80000100800 */
[----:B------:R-:W-:Y:S04]  /*1780*/  STL [R1+0xc], R18 ;  /* 0x00000c1201007387 */ /* 0x000fe80000100800 */
[----:B------:R-:W-:Y:S04]  /*1790*/  STL [R1+0x8], R17 ;  /* 0x0000081101007387 */ /* 0x000fe80000100800 */
[----:B------:R-:W-:Y:S04]  /*17a0*/  STL [R1+0x4], R16 ;  /* 0x0000041001007387 */ /* 0x000fe80000100800 */
[----:B------:R0:W-:Y:S02]  /*17b0*/  STL [R1], R2 ;  /* 0x0000000201007387 */ /* 0x0001e40000100800 */
[----:B0-----:R-:W0:Y:S05]  /*17c0*/  BMOV.32.CLEAR R2, B6 ;  /* 0x0000000006027355 */ /* 0x001e2a0000100000 */
[----:B------:R-:W1:Y:S01]  /*17d0*/  LDC.64 R18, c[0x0][0x358] ;  /* 0x0000d600ff127b82 */ /* 0x000e620000000a00 */
[----:B------:R-:W-:Y:S01]  /*17e0*/  IMAD.WIDE R16, R3, 0x4, R6 ;  /* 0x0000000403107825 */ /* 0x000fe200078e0206 */
[----:B-1----:R-:W-:-:S02]  /*17f0*/  R2UR UR4, R18 ;  /* 0x00000000120472ca */ /* 0x002fc400000e0000 */
[----:B------:R-:W-:-:S13]  /*1800*/  R2UR UR5, R19 ;  /* 0x00000000130572ca */ /* 0x000fda00000e0000 */
[----:B------:R-:W2:Y:S01]  /*1810*/  LDG.E R0, desc[UR4][R16.64] ;  /* 0x0000000410007981 */ /* 0x000ea2000c1e1900 */
[----:B------:R-:W-:Y:S01]  /*1820*/  BSSY.RECONVERGENT B6, `(.L_x_22) ;  /* 0x000000d000067945 */ /* 0x000fe20003800200 */
[----:B------:R-:W-:Y:S01]  /*1830*/  IMAD.MOV.U32 R4, RZ, RZ, R3 ;  /* 0x000000ffff047224 */ /* 0x000fe200078e0003 */
[----:B--2---:R-:W-:-:S13]  /*1840*/  ISETP.NE.AND P0, PT, R0, R3, PT ;  /* 0x000000030000720c */ /* 0x004fda0003f05270 */
[----:B0-----:R-:W-:Y:S05]  /*1850*/  @!P0 BRA `(.L_x_23) ;  /* 0x0000000000248947 */ /* 0x001fea0003800000 */
[----:B------:R-:W-:Y:S01]  /*1860*/  HFMA2 R21, -RZ, RZ, 0, 0 ;  /* 0x00000000ff157431 */ /* 0x000fe200000001ff */
[----:B------:R-:W-:Y:S01]  /*1870*/  MOV R4, R6 ;  /* 0x0000000600047202 */ /* 0x000fe20000000f00 */
[----:B------:R-:W-:Y:S01]  /*1880*/  IMAD.MOV.U32 R5, RZ, RZ, R7 ;  /* 0x000000ffff057224 */ /* 0x000fe200078e0007 */
[----:B------:R-:W-:Y:S01]  /*1890*/  MOV R20, 0x18c0 ;  /* 0x000018c000147802 */ /* 0x000fe20000000f00 */
[----:B------:R-:W-:-:S07]  /*18a0*/  IMAD.MOV.U32 R6, RZ, RZ, R0 ;  /* 0x000000ffff067224 */ /* 0x000fce00078e0000 */
[----:B------:R-:W-:Y:S05]  /*18b0*/  CALL.REL.NOINC `($_Z21buildInitialMSTKernelP4EdgeiiPiS1_Px$_Z4findPii) ;  /* 0xfffffffc00947944 */ /* 0x000fea0003c3ffff */
[----:B------:R-:W-:Y:S02]  /*18c0*/  R2UR UR4, R18 ;  /* 0x00000000120472ca */ /* 0x000fe400000e0000 */
[----:B------:R-:W-:-:S13]  /*18d0*/  R2UR UR5, R19 ;  /* 0x00000000130572ca */ /* 0x000fda00000e0000 */
[----:B------:R0:W-:Y:S02]  /*18e0*/  STG.E desc[UR4][R16.64], R4 ;  /* 0x0000000410007986 */ /* 0x0001e4000c101904 */
.L_x_23:
[----:B------:R-:W-:Y:S05]  /*18f0*/  BSYNC.RECONVERGENT B6 ;  /* 0x0000000000067941 */ /* 0x000fea0003800200 */
.L_x_22:
[----:B------:R-:W2:Y:S01]  /*1900*/  LDL R20, [R1+0x14] ;  /* 0x0000140001147983 */ /* 0x000ea20000100800 */
[----:B------:R1:W-:Y:S05]  /*1910*/  BMOV.32 B6, R2 ;  /* 0x0000000206007356 */ /* 0x0003ea0000000000 */
[----:B------:R-:W2:Y:S04]  /*1920*/  LDL R21, [R1+0x18] ;  /* 0x0000180001157983 */ /* 0x000ea80000100800 */
[----:B-1----:R-:W2:Y:S04]  /*1930*/  LDL R2, [R1] ;  /* 0x0000000001027983 */ /* 0x002ea80000100800 */
[----:B0-----:R-:W2:Y:S04]  /*1940*/  LDL R16, [R1+0x4] ;  /* 0x0000040001107983 */ /* 0x001ea80000100800 */
[----:B------:R-:W2:Y:S04]  /*1950*/  LDL R17, [R1+0x8] ;  /* 0x0000080001117983 */ /* 0x000ea80000100800 */
[----:B------:R-:W2:Y:S04]  /*1960*/  LDL R18, [R1+0xc] ;  /* 0x00000c0001127983 */ /* 0x000ea80000100800 */
[----:B------:R0:W2:Y:S02]  /*1970*/  LDL R19, [R1+0x10] ;  /* 0x0000100001137983 */ /* 0x0000a40000100800 */
[----:B0-----:R-:W-:Y:S01]  /*1980*/  VIADD R1, R1, 0x20 ;  /* 0x0000002001017836 */ /* 0x001fe20000000000 */
[----:B--2---:R-:W-:Y:S06]  /*1990*/  RET.REL.NODEC R20 `(_Z21buildInitialMSTKernelP4EdgeiiPiS1_Px) ;  /* 0xffffffe414987950 */ /* 0x004fec0003c3ffff */
.L_x_24:
[----:B------:R-:W-:-:S00]  /*19a0*/  BRA `(.L_x_24) ;  /* 0xfffffffc00fc7947 */ /* 0x000fc0000383ffff */
[----:B------:R-:W-:-:S00]  /*19b0*/  NOP ;  /* 0x0000000000007918 */ /* 0x000fc00000000000 */
        /* <DEDUP_REMOVED lines=12> */
.L_x_45:


//--------------------- .text._Z14buildMSTKernelP4EdgeiiiPiS1_PxPb --------------------------
	.section	.text._Z14buildMSTKernelP4EdgeiiiPiS1_PxPb,"ax",@progbits
	.align	128
        .global         _Z14buildMSTKernelP4EdgeiiiPiS1_PxPb
        .type           _Z14buildMSTKernelP4EdgeiiiPiS1_PxPb,@function
        .size           _Z14buildMSTKernelP4EdgeiiiPiS1_PxPb,(.L_x_46 - _Z14buildMSTKernelP4EdgeiiiPiS1_PxPb)
        .other          _Z14buildMSTKernelP4EdgeiiiPiS1_PxPb,@"STO_CUDA_ENTRY STV_DEFAULT"
_Z14buildMSTKernelP4EdgeiiiPiS1_PxPb:
.text._Z14buildMSTKernelP4EdgeiiiPiS1_PxPb:
[----:B------:R-:W0:Y:S08]  /*0000*/  LDC R1, c[0x0][0x37c] ;  /* 0x0000df00ff017b82 */ /* 0x000e300000000800 */
[----:B------:R-:W1:Y:S01]  /*0010*/  LDC.64 R2, c[0x0][0x3b0] ;  /* 0x0000ec00ff027b82 */ /* 0x000e620000000a00 */
[----:B------:R-:W1:Y:S01]  /*0020*/  LDCU.64 UR36, c[0x0][0x358] ;  /* 0x00006b00ff2477ac */ /* 0x000e620008000a00 */
[----:B------:R-:W-:-:S02]  /*0030*/  IMAD.MOV.U32 R0, RZ, RZ, 0x1 ;  /* 0x00000001ff007424 */ /* 0x000fc400078e00ff */
[----:B------:R-:W-:Y:S01]  /*0040*/  IMAD.MOV.U32 R23, RZ, RZ, RZ ;  /* 0x000000ffff177224 */ /* 0x000fe200078e00ff */
[----:B------:R-:W2:Y:S03]  /*0050*/  LDCU UR38, c[0x0][0x390] ;  /* 0x00007200ff2677ac */ /* 0x000ea60008000800 */
[----:B------:R-:W3:Y:S01]  /*0060*/  LDC.64 R4, c[0x0][0x3a8] ;  /* 0x0000ea00ff047b82 */ /* 0x000ee20000000a00 */
[----:B------:R-:W4:Y:S07]  /*0070*/  LDCU UR39, c[0x0][0x38c] ;  /* 0x00007180ff2777ac */ /* 0x000f2e0008000800 */
[----:B------:R-:W5:Y:S01]  /*0080*/  LDC R7, c[0x0][0x390] ;  /* 0x0000e400ff077b82 */ /* 0x000f620000000800 */
[----:B-1----:R1:W-:Y:S04]  /*0090*/  STG.E.U8 desc[UR36][R2.64], R0 ;  /* 0x0000000002007986 */ /* 0x0023e8000c101124 */
[----:B---3--:R1:W-:Y:S01]  /*00a0*/  STG.E.64 desc[UR36][R4.64], RZ ;  /* 0x000000ff04007986 */ /* 0x0083e2000c101b24 */
[----:B-----5:R-:W-:-:S13]  /*00b0*/  ISETP.NE.AND P0, PT, R7, -0x1, PT ;  /* 0xffffffff0700780c */ /* 0x020fda0003f05270 */
[----:B012-4-:R-:W-:Y:S05]  /*00c0*/  @!P0 BRA `(.L_x_25) ;  /* 0x0000000000b08947 */ /* 0x017fea0003800000 */
[----:B------:R-:W0:Y:S01]  /*00d0*/  LDC.64 R18, c[0x0][0x380] ;  /* 0x0000e000ff127b82 */ /* 0x000e220000000a00 */
[----:B------:R-:W1:Y:S01]  /*00e0*/  LDCU.64 UR4, c[0x0][0x398] ;  /* 0x00007300ff0477ac */ /* 0x000e620008000a00 */
[----:B0-----:R-:W-:-:S05]  /*00f0*/  IMAD.WIDE R18, R7, 0x14, R18 ;  /* 0x0000001407127825 */ /* 0x001fca00078e0212 */
[----:B------:R0:W5:Y:S04]  /*0100*/  LDG.E R6, desc[UR36][R18.64] ;  /* 0x0000002412067981 */ /* 0x000168000c1e1900 */
[----:B------:R0:W5:Y:S01]  /*0110*/  LDG.E R2, desc[UR36][R18.64+0x4] ;  /* 0x0000042412027981 */ /* 0x000162000c1e1900 */
[----:B-1----:R-:W-:Y:S01]  /*0120*/  IMAD.U32 R4, RZ, RZ, UR4 ;  /* 0x00000004ff047e24 */ /* 0x002fe2000f8e00ff */
[----:B------:R-:W-:Y:S01]  /*0130*/  MOV R5, UR5 ;  /* 0x0000000500057c02 */ /* 0x000fe20008000f00 */
[----:B------:R-:W-:Y:S01]  /*0140*/  IMAD.MOV.U32 R21, RZ, RZ, 0x0 ;  /* 0x00000000ff157424 */ /* 0x000fe200078e00ff */
[----:B------:R-:W-:-:S07]  /*0150*/  MOV R20, 0x170 ;  /* 0x0000017000147802 */ /* 0x000fce0000000f00 */
[----:B0----5:R-:W-:Y:S05]  /*0160*/  CALL.REL.NOINC `($_Z14buildMSTKernelP4EdgeiiiPiS1_PxPb$_Z4findPii) ;  /* 0x0000001400147944 */ /* 0x021fea0003c00000 */
[----:B------:R-:W0:Y:S01]  /*0170*/  LDCU.64 UR4, c[0x0][0x398] ;  /* 0x00007300ff0477ac */ /* 0x000e220008000a00 */
[----:B------:R-:W-:Y:S01]  /*0180*/  IMAD.MOV.U32 R17, RZ, RZ, R4 ;  /* 0x000000ffff117224 */ /* 0x000fe200078e0004 */
[----:B------:R-:W-:Y:S01]  /*0190*/  MOV R20, 0x1f0 ;  /* 0x000001f000147802 */ /* 0x000fe20000000f00 */
[----:B------:R-:W-:Y:S02]  /*01a0*/  IMAD.MOV.U32 R6, RZ, RZ, R2 ;  /* 0x000000ffff067224 */ /* 0x000fe400078e0002 */
[----:B------:R-:W-:Y:S01]  /*01b0*/  IMAD.MOV.U32 R21, RZ, RZ, 0x0 ;  /* 0x00000000ff157424 */ /* 0x000fe200078e00ff */
[----:B0-----:R-:W-:Y:S01]  /*01c0*/  MOV R4, UR4 ;  /* 0x0000000400047c02 */ /* 0x001fe20008000f00 */
[----:B------:R-:W-:-:S07]  /*01d0*/  IMAD.U32 R5, RZ, RZ, UR5 ;  /* 0x00000005ff057e24 */ /* 0x000fce000f8e00ff */
[----:B------:R-:W-:Y:S05]  /*01e0*/  CALL.REL.NOINC `($_Z14buildMSTKernelP4EdgeiiiPiS1_PxPb$_Z4findPii) ;  /* 0x0000001000f47944 */ /* 0x000fea0003c00000 */
        /* <DEDUP_REMOVED lines=18> */
[----:B--2---:R-:W-:-:S05]  /*0310*/  IMAD.IADD R13, R8, 0x1, R3 ;  /* 0x00000001080d7824 */ /* 0x004fca00078e0203 */
[----:B------:R0:W-:Y:S04]  /*0320*/  STG.E desc[UR36][R10.64], R13 ;  /* 0x0000000d0a007986 */ /* 0x0001e8000c101924 */
[----:B------:R-:W2:Y:S04]  /*0330*/  LDG.E R19, desc[UR36][R18.64+0x8] ;  /* 0x0000082412137981 */ /* 0x000ea8000c1e1900 */
[----:B-1----:R-:W2:Y:S01]  /*0340*/  LDG.E.64 R2, desc[UR36][R6.64] ;  /* 0x0000002406027981 */ /* 0x002ea2000c1e1b00 */
[----:B------:R-:W-:Y:S01]  /*0350*/  HFMA2 R23, -RZ, RZ, 0, 5.9604644775390625e-08 ;  /* 0x00000001ff177431 */ /* 0x000fe200000001ff */
[----:B--2---:R-:W-:-:S04]  /*0360*/  IADD3 R2, P0, PT, R19, R2, RZ ;  /* 0x0000000213027210 */ /* 0x004fc80007f1e0ff */
[----:B------:R-:W-:-:S05]  /*0370*/  LEA.HI.X.SX32 R3, R19, R3, 0x1, P0 ;  /* 0x0000000313037211 */ /* 0x000fca00000f0eff */
[----:B------:R0:W-:Y:S04]  /*0380*/  STG.E.64 desc[UR36][R6.64], R2 ;  /* 0x0000000206007986 */ /* 0x0001e8000c101b24 */
.L_x_25:
[----:B------:R-:W1:Y:S02]  /*0390*/  LDC R0, c[0x0][0x388] ;  /* 0x0000e200ff007b82 */ /* 0x000e640000000800 */
[----:B-1----:R-:W-:-:S13]  /*03a0*/  ISETP.GE.AND P0, PT, R0, 0x1, PT ;  /* 0x000000010000780c */ /* 0x002fda0003f06270 */
[----:B------:R-:W-:Y:S05]  /*03b0*/  @!P0 BRA `(.L_x_27) ;  /* 0x0000001000588947 */ /* 0x000fea0003800000 */
[C---:B------:R-:W-:Y:S01]  /*03c0*/  ISETP.GE.U32.AND P0, PT, R0.reuse, 0x4, PT ;  /* 0x000000040000780c */ /* 0x040fe20003f06070 */
[----:B------:R-:W-:Y:S01]  /*03d0*/  IMAD.MOV.U32 R19, RZ, RZ, RZ ;  /* 0x000000ffff137224 */ /* 0x000fe200078e00ff */
[----:B------:R-:W-:-:S11]  /*03e0*/  LOP3.LUT R22, R0, 0x3, RZ, 0xc0, !PT ;  /* 0x0000000300167812 */ /* 0x000fd600078ec0ff */
[----:B------:R-:W-:Y:S05]  /*03f0*/  @!P0 BRA `(.L_x_28) ;  /* 0x0000000c003c8947 */ /* 0x000fea0003800000 */
[----:B------:R-:W1:Y:S01]  /*0400*/  LDCU.64 UR4, c[0x0][0x380] ;  /* 0x00007000ff0477ac */ /* 0x000e620008000a00 */
[----:B------:R-:W-:Y:S01]  /*0410*/  LOP3.LUT R19, R0, 0x7ffffffc, RZ, 0xc0, !PT ;  /* 0x7ffffffc00137812 */ /* 0x000fe200078ec0ff */
[----:B------:R-:W-:Y:S01]  /*0420*/  IMAD.MOV.U32 R16, RZ, RZ, RZ ;  /* 0x000000ffff107224 */ /* 0x000fe200078e00ff */
[----:B------:R-:W2:Y:S01]  /*0430*/  LDCU UR6, c[0x0][0x38c] ;  /* 0x00007180ff0677ac */ /* 0x000ea20008000800 */
[----:B-1----:R-:W-:Y:S02]  /*0440*/  UIADD3 UR4, UP0, UPT, UR4, 0x28, URZ ;  /* 0x0000002804047890 */ /* 0x002fe4000ff1e0ff */
[----:B--2---:R-:W-:Y:S02]  /*0450*/  UIADD3 UR6, UPT, UPT, -UR6, URZ, URZ ;  /* 0x000000ff06067290 */ /* 0x004fe4000fffe1ff */
[----:B------:R-:W-:Y:S02]  /*0460*/  UIADD3.X UR5, UPT, UPT, URZ, UR5, URZ, UP0, !UPT ;  /* 0x00000005ff057290 */ /* 0x000fe400087fe4ff */
[----:B------:R-:W-:-:S02]  /*0470*/  MOV R24, UR4 ;  /* 0x0000000400187c02 */ /* 0x000fc40008000f00 */
[----:B------:R-:W-:Y:S02]  /*0480*/  IMAD.U32 R18, RZ, RZ, UR6 ;  /* 0x00000006ff127e24 */ /* 0x000fe4000f8e00ff */
[----:B------:R-:W-:-:S07]  /*0490*/  IMAD.U32 R25, RZ, RZ, UR5 ;  /* 0x00000005ff197e24 */ /* 0x000fce000f8e00ff */
.L_x_37:
[----:B------:R-:W-:-:S04]  /*04a0*/  ISETP.NE.AND P0, PT, R16, UR38, PT ;  /* 0x0000002610007c0c */ /* 0x000fc8000bf05270 */
[----:B------:R-:W-:-:S13]  /*04b0*/  ISETP.EQ.OR P0, PT, R18, RZ, !P0 ;  /* 0x000000ff1200720c */ /* 0x000fda0004702670 */
[----:B0-----:R-:W-:Y:S05]  /*04c0*/  @P0 BRA `(.L_x_29) ;  /* 0x0000000000b00947 */ /* 0x001fea0003800000 */
[----:B0-----:R0:W5:Y:S01]  /*04d0*/  LDG.E R6, desc[UR36][R24.64+-0x28] ;  /* 0xffffd82418067981 */ /* 0x001162000c1e1900 */
[----:B------:R-:W1:Y:S03]  /*04e0*/  LDCU.64 UR4, c[0x0][0x398] ;  /* 0x00007300ff0477ac */ /* 0x000e660008000a00 */
[----:B------:R0:W5:Y:S01]  /*04f0*/  LDG.E R2, desc[UR36][R24.64+-0x24] ;  /* 0xffffdc2418027981 */ /* 0x000162000c1e1900 */
[----:B------:R-:W-:Y:S02]  /*0500*/  MOV R20, 0x550 ;  /* 0x0000055000147802 */ /* 0x000fe40000000f00 */
[----:B------:R-:W-:Y:S01]  /*0510*/  MOV R21, 0x0 ;  /* 0x0000000000157802 */ /* 0x000fe20000000f00 */
[----:B-1----:R-:W-:Y:S02]  /*0520*/  IMAD.U32 R4, RZ, RZ, UR4 ;  /* 0x00000004ff047e24 */ /* 0x002fe4000f8e00ff */
[----:B0-----:R-:W-:-:S07]  /*0530*/  IMAD.U32 R5, RZ, RZ, UR5 ;  /* 0x00000005ff057e24 */ /* 0x001fce000f8e00ff */
[----:B-----5:R-:W-:Y:S05]  /*0540*/  CALL.REL.NOINC `($_Z14buildMSTKernelP4EdgeiiiPiS1_PxPb$_Z4findPii) ;  /* 0x00000010001c7944 */ /* 0x020fea0003c00000 */
[----:B------:R-:W0:Y:S01]  /*0550*/  LDCU.64 UR4, c[0x0][0x398] ;  /* 0x00007300ff0477ac */ /* 0x000e220008000a00 */
[----:B------:R-:W-:Y:S01]  /*0560*/  IMAD.MOV.U32 R17, RZ, RZ, R4 ;  /* 0x000000ffff117224 */ /* 0x000fe200078e0004 */
[----:B------:R-:W-:Y:S01]  /*0570*/  MOV R20, 0x5d0 ;  /* 0x000005d000147802 */ /* 0x000fe20000000f00 */
[----:B------:R-:W-:Y:S02]  /*0580*/  IMAD.MOV.U32 R6, RZ, RZ, R2 ;  /* 0x000000ffff067224 */ /* 0x000fe400078e0002 */
[----:B------:R-:W-:Y:S02]  /*0590*/  IMAD.MOV.U32 R21, RZ, RZ, 0x0 ;  /* 0x00000000ff157424 */ /* 0x000fe400078e00ff */
[----:B0-----:R-:W-:Y:S01]  /*05a0*/  IMAD.U32 R4, RZ, RZ, UR4 ;  /* 0x00000004ff047e24 */ /* 0x001fe2000f8e00ff */
[----:B------:R-:W-:-:S07]  /*05b0*/  MOV R5, UR5 ;  /* 0x0000000500057c02 */ /* 0x000fce0008000f00 */
[----:B------:R-:W-:Y:S05]  /*05c0*/  CALL.REL.NOINC `($_Z14buildMSTKernelP4EdgeiiiPiS1_PxPb$_Z4findPii) ;  /* 0x0000000c00fc7944 */ /* 0x000fea0003c00000 */
        /* <DEDUP_REMOVED lines=23> */
[----:B------:R-:W-:Y:S01]  /*0740*/  VIADD R23, R23, 0x1 ;  /* 0x0000000117177836 */ /* 0x000fe20000000000 */
[----:B--2---:R-:W-:-:S04]  /*0750*/  IADD3 R6, P0, PT, R15, R6, RZ ;  /* 0x000000060f067210 */ /* 0x004fc80007f1e0ff */
[----:B------:R-:W-:-:S05]  /*0760*/  LEA.HI.X.SX32 R7, R15, R7, 0x1, P0 ;  /* 0x000000070f077211 */ /* 0x000fca00000f0eff */
[----:B------:R0:W-:Y:S04]  /*0770*/  STG.E.64 desc[UR36][R8.64], R6 ;  /* 0x0000000608007986 */ /* 0x0001e8000c101b24 */
.L_x_30:
[----:B------:R-:W-:Y:S05]  /*0780*/  BSYNC.RECONVERGENT B0 ;  /* 0x0000000000007941 */ /* 0x000fea0003800200 */
.L_x_29:
[----:B------:R-:W-:-:S04]  /*0790*/  IADD3 R0, PT, PT, R16, 0x1, RZ ;  /* 0x0000000110007810 */ /* 0x000fc80007ffe0ff */
[----:B------:R-:W-:-:S04]  /*07a0*/  ISETP.NE.AND P0, PT, R0, UR38, PT ;  /* 0x0000002600007c0c */ /* 0x000fc8000bf05270 */
[----:B------:R-:W-:-:S13]  /*07b0*/  ISETP.EQ.OR P0, PT, R0, UR39, !P0 ;  /* 0x0000002700007c0c */ /* 0x000fda000c702670 */
[----:B------:R-:W-:Y:S05]  /*07c0*/  @P0 BRA `(.L_x_31) ;  /* 0x0000000000b00947 */ /* 0x000fea0003800000 */
[----:B0-----:R0:W5:Y:S01]  /*07d0*/  LDG.E R6, desc[UR36][R24.64+-0x14] ;  /* 0xffffec2418067981 */ /* 0x001162000c1e1900 */
[----:B------:R-:W1:Y:S03]  /*07e0*/  LDCU.64 UR4, c[0x0][0x398] ;  /* 0x00007300ff0477ac */ /* 0x000e660008000a00 */
[----:B------:R0:W5:Y:S01]  /*07f0*/  LDG.E R2, desc[UR36][R24.64+-0x10] ;  /* 0xfffff02418027981 */ /* 0x000162000c1e1900 */
[----:B------:R-:W-:Y:S01]  /*0800*/  MOV R20, 0x850 ;  /* 0x0000085000147802 */ /* 0x000fe20000000f00 */
[----:B------:R-:W-:Y:S02]  /*0810*/  IMAD.MOV.U32 R21, RZ, RZ, 0x0 ;  /* 0x00000000ff157424 */ /* 0x000fe400078e00ff */
[----:B-1----:R-:W-:Y:S02]  /*0820*/  IMAD.U32 R4, RZ, RZ, UR4 ;  /* 0x00000004ff047e24 */ /* 0x002fe4000f8e00ff */
[----:B0-----:R-:W-:-:S07]  /*0830*/  IMAD.U32 R5, RZ, RZ, UR5 ;  /* 0x00000005ff057e24 */ /* 0x001fce000f8e00ff */
[----:B-----5:R-:W-:Y:S05]  /*0840*/  CALL.REL.NOINC `($_Z14buildMSTKernelP4EdgeiiiPiS1_PxPb$_Z4findPii) ;  /* 0x0000000c005c7944 */ /* 0x020fea0003c00000 */
[----:B------:R-:W0:Y:S01]  /*0850*/  LDCU.64 UR4, c[0x0][0x398] ;  /* 0x00007300ff0477ac */ /* 0x000e220008000a00 */
[----:B------:R-:W-:Y:S01]  /*0860*/  HFMA2 R21, -RZ, RZ, 0, 0 ;  /* 0x00000000ff157431 */ /* 0x000fe200000001ff */
[----:B------:R-:W-:Y:S01]  /*0870*/  MOV R17, R4 ;  /* 0x0000000400117202 */ /* 0x000fe20000000f00 */
[----:B------:R-:W-:Y:S01]  /*0880*/  IMAD.MOV.U32 R6, RZ, RZ, R2 ;  /* 0x000000ffff067224 */ /* 0x000fe200078e0002 */
[----:B------:R-:W-:Y:S01]  /*0890*/  MOV R20, 0x8d0 ;  /* 0x000008d000147802 */ /* 0x000fe20000000f00 */
[----:B0-----:R-:W-:Y:S02]  /*08a0*/  IMAD.U32 R4, RZ, RZ, UR4 ;  /* 0x00000004ff047e24 */ /* 0x001fe4000f8e00ff */
[----:B------:R-:W-:-:S07]  /*08b0*/  IMAD.U32 R5, RZ, RZ, UR5 ;  /* 0x00000005ff057e24 */ /* 0x000fce000f8e00ff */
        /* <DEDUP_REMOVED lines=28> */
.L_x_32:
[----:B------:R-:W-:Y:S05]  /*0a80*/  BSYNC.RECONVERGENT B0 ;  /* 0x0000000000007941 */ /* 0x000fea0003800200 */
.L_x_31:
[----:B------:R-:W-:-:S05]  /*0a90*/  VIADD R0, R16, 0x2 ;  /* 0x0000000210007836 */ /* 0x000fca0000000000 */
[----:B------:R-:W-:-:S04]  /*0aa0*/  ISETP.NE.AND P0, PT, R0, UR38, PT ;  /* 0x0000002600007c0c */ /* 0x000fc8000bf05270 */
[----:B------:R-:W-:-:S13]  /*0ab0*/  ISETP.EQ.OR P0, PT, R0, UR39, !P0 ;  /* 0x0000002700007c0c */ /* 0x000fda000c702670 */
[----:B------:R-:W-:Y:S05]  /*0ac0*/  @P0 BRA `(.L_x_33) ;  /* 0x0000000000b00947 */ /* 0x000fea0003800000 */
[----:B0-----:R0:W5:Y:S01]  /*0ad0*/  LDG.E R6, desc[UR36][R24.64] ;  /* 0x0000002418067981 */ /* 0x001162000c1e1900 */
[----:B------:R-:W1:Y:S03]  /*0ae0*/  LDCU.64 UR4, c[0x0][0x398] ;  /* 0x00007300ff0477ac */ /* 0x000e660008000a00 */
[----:B------:R0:W5:Y:S01]  /*0af0*/  LDG.E R2, desc[UR36][R24.64+0x4] ;  /* 0x0000042418027981 */ /* 0x000162000c1e1900 */
[----:B------:R-:W-:Y:S01]  /*0b00*/  MOV R20, 0xb50 ;  /* 0x00000b5000147802 */ /* 0x000fe20000000f00 */
[----:B------:R-:W-:Y:S01]  /*0b10*/  IMAD.MOV.U32 R21, RZ, RZ, 0x0 ;  /* 0x00000000ff157424 */ /* 0x000fe200078e00ff */
[----:B-1----:R-:W-:Y:S01]  /*0b20*/  MOV R4, UR4 ;  /* 0x0000000400047c02 */ /* 0x002fe20008000f00 */
[----:B0-----:R-:W-:-:S07]  /*0b30*/  IMAD.U32 R5, RZ, RZ, UR5 ;  /* 0x00000005ff057e24 */ /* 0x001fce000f8e00ff */
[----:B-----5:R-:W-:Y:S05]  /*0b40*/  CALL.REL.NOINC `($_Z14buildMSTKernelP4EdgeiiiPiS1_PxPb$_Z4findPii) ;  /* 0x00000008009c7944 */ /* 0x020fea0003c00000 */
[----:B------:R-:W0:Y:S01]  /*0b50*/  LDCU.64 UR4, c[0x0][0x398] ;  /* 0x00007300ff0477ac */ /* 0x000e220008000a00 */
[----:B------:R-:W-:Y:S01]  /*0b60*/  IMAD.MOV.U32 R17, RZ, RZ, R4 ;  /* 0x000000ffff117224 */ /* 0x000fe200078e0004 */
[----:B------:R-:W-:Y:S01]  /*0b70*/  MOV R6, R2 ;  /* 0x0000000200067202 */ /* 0x000fe20000000f00 */
[----:B------:R-:W-:Y:S01]  /*0b80*/  IMAD.MOV.U32 R21, RZ, RZ, 0x0 ;  /* 0x00000000ff157424 */ /* 0x000fe200078e00ff */
        /* <DEDUP_REMOVED lines=23> */
[----:B--2---:R-:W-:-:S05]  /*0d00*/  IADD3 R13, PT, PT, R10, R7, RZ ;  /* 0x000000070a0d7210 */ /* 0x004fca0007ffe0ff */
[----:B------:R0:W-:Y:S04]  /*0d10*/  STG.E desc[UR36][R2.64], R13 ;  /* 0x0000000d02007986 */ /* 0x0001e8000c101924 */
[----:B------:R-:W2:Y:S04]  /*0d20*/  LDG.E R15, desc[UR36][R24.64+0x8] ;  /* 0x00000824180f7981 */ /* 0x000ea8000c1e1900 */
[----:B-1----:R-:W2:Y:S01]  /*0d30*/  LDG.E.64 R6, desc[UR36][R8.64] ;  /* 0x0000002408067981 */ /* 0x002ea2000c1e1b00 */
[----:B------:R-:W-:Y:S01]  /*0d40*/  VIADD R23, R23, 0x1 ;  /* 0x0000000117177836 */ /* 0x000fe20000000000 */
[----:B--2---:R-:W-:-:S04]  /*0d50*/  IADD3 R6, P0, PT, R15, R6, RZ ;  /* 0x000000060f067210 */ /* 0x004fc80007f1e0ff */
[----:B------:R-:W-:-:S05]  /*0d60*/  LEA.HI.X.SX32 R7, R15, R7, 0x1, P0 ;  /* 0x000000070f077211 */ /* 0x000fca00000f0eff */
[----:B------:R0:W-:Y:S04]  /*0d70*/  STG.E.64 desc[UR36][R8.64], R6 ;  /* 0x0000000608007986 */ /* 0x0001e8000c101b24 */
.L_x_34:
[----:B------:R-:W-:Y:S05]  /*0d80*/  BSYNC.RECONVERGENT B0 ;  /* 0x0000000000007941 */ /* 0x000fea0003800200 */
.L_x_33:
        /* <DEDUP_REMOVED lines=9> */
[----:B-1----:R-:W-:Y:S01]  /*0e20*/  IMAD.U32 R4, RZ, RZ, UR4 ;  /* 0x00000004ff047e24 */ /* 0x002fe2000f8e00ff */
[----:B0-----:R-:W-:-:S07]  /*0e30*/  MOV R5, UR5 ;  /* 0x0000000500057c02 */ /* 0x001fce0008000f00 */
[----:B-----5:R-:W-:Y:S05]  /*0e40*/  CALL.REL.NOINC `($_Z14buildMSTKernelP4EdgeiiiPiS1_PxPb$_Z4findPii) ;  /* 0x0000000400dc7944 */ /* 0x020fea0003c00000 */
        /* <DEDUP_REMOVED lines=31> */
[----:B------:R-:W-:Y:S02]  /*1040*/  IADD3 R23, PT, PT, R23, 0x1, RZ ;  /* 0x0000000117177810 */ /* 0x000fe40007ffe0ff */
[----:B--2---:R-:W-:-:S04]  /*1050*/  IADD3 R6, P0, PT, R15, R6, RZ ;  /* 0x000000060f067210 */ /* 0x004fc80007f1e0ff */
[----:B------:R-:W-:-:S05]  /*1060*/  LEA.HI.X.SX32 R7, R15, R7, 0x1, P0 ;  /* 0x000000070f077211 */ /* 0x000fca00000f0eff */
[----:B------:R0:W-:Y:S04]  /*1070*/  STG.E.64 desc[UR36][R8.64], R6 ;  /* 0x0000000608007986 */ /* 0x0001e8000c101b24 */
.L_x_36:
[----:B------:R-:W-:Y:S05]  /*1080*/  BSYNC.RECONVERGENT B0 ;  /* 0x0000000000007941 */ /* 0x000fea0003800200 */
.L_x_35:
[----:B------:R-:W-:Y:S01]  /*1090*/  VIADD R16, R16, 0x4 ;  /* 0x0000000410107836 */ /* 0x000fe20000000000 */
[----:B------:R-:W-:Y:S01]  /*10a0*/  IADD3 R24, P1, PT, R24, 0x50, RZ ;  /* 0x0000005018187810 */ /* 0x000fe20007f3e0ff */
[----:B------:R-:W-:-:S03]  /*10b0*/  VIADD R18, R18, 0x4 ;  /* 0x0000000412127836 */ /* 0x000fc60000000000 */
[----:B------:R-:W-:Y:S01]  /*10c0*/  ISETP.NE.AND P0, PT, R16, R19, PT ;  /* 0x000000131000720c */ /* 0x000fe20003f05270 */
[----:B------:R-:W-:-:S12]  /*10d0*/  IMAD.X R25, RZ, RZ, R25, P1 ;  /* 0x000000ffff197224 */ /* 0x000fd800008e0619 */
[----:B------:R-:W-:Y:S05]  /*10e0*/  @P0 BRA `(.L_x_37) ;  /* 0xfffffff000ec0947 */ /* 0x000fea000383ffff */
.L_x_28:
[----:B------:R-:W-:-:S13]  /*10f0*/  ISETP.NE.AND P0, PT, R22, RZ, PT ;  /* 0x000000ff1600720c */ /* 0x000fda0003f05270 */
[----:B------:R-:W-:Y:S05]  /*1100*/  @!P0 BRA `(.L_x_27) ;  /* 0x0000000400048947 */ /* 0x000fea0003800000 */
[----:B0-----:R-:W0:Y:S01]  /*1110*/  LDC.64 R2, c[0x0][0x380] ;  /* 0x0000e000ff027b82 */ /* 0x001e220000000a00 */
[----:B------:R-:W1:Y:S01]  /*1120*/  LDCU UR4, c[0x0][0x390] ;  /* 0x00007200ff0477ac */ /* 0x000e620008000800 */
[----:B------:R-:W-:Y:S01]  /*1130*/  IMAD.MOV R22, RZ, RZ, -R22 ;  /* 0x000000ffff167224 */ /* 0x000fe200078e0a16 */
[----:B------:R-:W2:Y:S01]  /*1140*/  LDCU UR5, c[0x0][0x38c] ;  /* 0x00007180ff0577ac */ /* 0x000ea20008000800 */
[----:B0-----:R-:W-:-:S03]  /*1150*/  IMAD.WIDE.U32 R2, R19, 0x14, R2 ;  /* 0x0000001413027825 */ /* 0x001fc600078e0002 */
[----:B------:R-:W-:Y:S01]  /*1160*/  IADD3 R24, P0, PT, R2, 0x8, RZ ;  /* 0x0000000802187810 */ /* 0x000fe20007f1e0ff */
[C---:B-1----:R-:W-:Y:S02]  /*1170*/  VIADD R2, R19.reuse, -UR4 ;  /* 0x8000000413027c36 */ /* 0x042fe40008000000 */
[----:B--2---:R-:W-:Y:S01]  /*1180*/  VIADD R19, R19, -UR5 ;  /* 0x8000000513137c36 */ /* 0x004fe20008000000 */
[----:B------:R-:W-:-:S09]  /*1190*/  IADD3.X R25, PT, PT, RZ, R3, RZ, P0, !PT ;  /* 0x00000003ff197210 */ /* 0x000fd200007fe4ff */
.L_x_40:
[----:B------:R-:W-:Y:S02]  /*11a0*/  ISETP.NE.AND P0, PT, R2, RZ, PT ;  /* 0x000000ff0200720c */ /* 0x000fe40003f05270 */
[----:B------:R-:W-:Y:S02]  /*11b0*/  IADD3 R22, PT, PT, R22, 0x1, RZ ;  /* 0x0000000116167810 */ /* 0x000fe40007ffe0ff */
[----:B------:R-:W-:Y:S02]  /*11c0*/  ISETP.EQ.OR P0, PT, R19, RZ, !P0 ;  /* 0x000000ff1300720c */ /* 0x000fe40004702670 */
[----:B------:R-:W-:-:S04]  /*11d0*/  ISETP.NE.AND P1, PT, R22, RZ, PT ;  /* 0x000000ff1600720c */ /* 0x000fc80003f25270 */
[----:B------:R-:W-:-:S07]  /*11e0*/  P2R R18, PR, RZ, 0x2 ;  /* 0x00000002ff127803 */ /* 0x000fce0000000000 */
[----:B0-----:R-:W-:Y:S05]  /*11f0*/  @P0 BRA `(.L_x_38) ;  /* 0x0000000000b00947 */ /* 0x001fea0003800000 */
[----:B------:R0:W5:Y:S01]  /*1200*/  LDG.E R6, desc[UR36][R24.64+-0x8] ;  /* 0xfffff82418067981 */ /* 0x000162000c1e1900 */
        /* <DEDUP_REMOVED lines=8> */
[----:B------:R-:W-:Y:S01]  /*1290*/  MOV R17, R4 ;  /* 0x0000000400117202 */ /* 0x000fe20000000f00 */
[----:B------:R-:W-:Y:S01]  /*12a0*/  IMAD.MOV.U32 R6, RZ, RZ, R16 ;  /* 0x000000ffff067224 */ /* 0x000fe200078e0010 */
[----:B------:R-:W-:Y:S01]  /*12b0*/  MOV R20, 0x1300 ;  /* 0x0000130000147802 */ /* 0x000fe20000000f00 */
        /* <DEDUP_REMOVED lines=31> */
.L_x_39:
[----:B------:R-:W-:Y:S05]  /*14b0*/  BSYNC.RECONVERGENT B0 ;  /* 0x0000000000007941 */ /* 0x000fea0003800200 */
.L_x_38:
[----:B------:R-:W-:Y:S01]  /*14c0*/  ISETP.NE.AND P1, PT, R18, RZ, PT ;  /* 0x000000ff1200720c */ /* 0x000fe20003f25270 */
[----:B------:R-:W-:Y:S01]  /*14d0*/  VIADD R2, R2, 0x1 ;  /* 0x0000000102027836 */ /* 0x000fe20000000000 */
[----:B------:R-:W-:Y:S01]  /*14e0*/  IADD3 R24, P0, PT, R24, 0x14, RZ ;  /* 0x0000001418187810 */ /* 0x000fe20007f1e0ff */
[----:B------:R-:W-:-:S03]  /*14f0*/  VIADD R19, R19, 0x1 ;  /* 0x0000000113137836 */ /* 0x000fc60000000000 */
[----:B------:R-:W-:-:S07]  /*1500*/  IADD3.X R25, PT, PT, RZ, R25, RZ, P0, !PT ;  /* 0x00000019ff197210 */ /* 0x000fce00007fe4ff */
[----:B------:R-:W-:Y:S05]  /*1510*/  @P1 BRA `(.L_x_40) ;  /* 0xfffffffc00201947 */ /* 0x000fea000383ffff */
.L_x_27:
[----:B------:R-:W1:Y:S02]  /*1520*/  LDCU UR4, c[0x0][0x360] ;  /* 0x00006c00ff0477ac */ /* 0x000e640008000800 */
[----:B-1----:R-:W-:-:S06]  /*1530*/  UIADD3 UR4, UPT, UPT, UR4, -0x1, URZ ;  /* 0xffffffff04047890 */ /* 0x002fcc000fffe0ff */
[----:B------:R-:W-:-:S13]  /*1540*/  ISETP.NE.AND P0, PT, R23, UR4, PT ;  /* 0x0000000417007c0c */ /* 0x000fda000bf05270 */
[----:B------:R-:W-:Y:S05]  /*1550*/  @!P0 EXIT ;  /* 0x000000000000894d */ /* 0x000fea0003800000 */
[----:B0-----:R-:W0:Y:S02]  /*1560*/  LDC.64 R2, c[0x0][0x3b0] ;  /* 0x0000ec00ff027b82 */ /* 0x001e240000000a00 */
[----:B0-----:R-:W-:Y:S01]  /*1570*/  STG.E.U8 desc[UR36][R2.64], RZ ;  /* 0x000000ff02007986 */ /* 0x001fe2000c101124 */
[----:B------:R-:W-:Y:S05]  /*1580*/  EXIT ;  /* 0x000000000000794d */ /* 0x000fea0003800000 */
.L_x_26:
[----:B------:R-:W0:Y:S02]  /*1590*/  LDC.64 R2, c[0x0][0x3b0] ;  /* 0x0000ec00ff027b82 */ /* 0x000e240000000a00 */
[----:B0-----:R-:W-:Y:S01]  /*15a0*/  STG.E.U8 desc[UR36][R2.64], RZ ;  /* 0x000000ff02007986 */ /* 0x001fe2000c101124 */
[----:B------:R-:W-:Y:S05]  /*15b0*/  EXIT ;  /* 0x000000000000794d */ /* 0x000fea0003800000 */
        .type           $_Z14buildMSTKernelP4EdgeiiiPiS1_PxPb$_Z4findPii,@function
        .size           $_Z14buildMSTKernelP4EdgeiiiPiS1_PxPb$_Z4findPii,(.L_x_46 - $_Z14buildMSTKernelP4EdgeiiiPiS1_PxPb$_Z4findPii)
$_Z14buildMSTKernelP4EdgeiiiPiS1_PxPb$_Z4findPii:
        /* <DEDUP_REMOVED lines=26> */
[----:B------:R-:W-:Y:S05]  /*1760*/  CALL.REL.NOINC `($_Z14buildMSTKernelP4EdgeiiiPiS1_PxPb$_Z4findPii) ;  /* 0xfffffffc00947944 */ /* 0x000fea0003c3ffff */
[----:B------:R-:W-:Y:S02]  /*1770*/  R2UR UR4, R18 ;  /* 0x00000000120472ca */ /* 0x000fe400000e0000 */
[----:B------:R-:W-:-:S13]  /*1780*/  R2UR UR5, R19 ;  /* 0x00000000130572ca */ /* 0x000fda00000e0000 */
[----:B------:R0:W-:Y:S02]  /*1790*/  STG.E desc[UR4][R16.64], R4 ;  /* 0x0000000410007986 */ /* 0x0001e4000c101904 */
.L_x_42:
[----:B------:R-:W-:Y:S05]  /*17a0*/  BSYNC.RECONVERGENT B6 ;  /* 0x0000000000067941 */ /* 0x000fea0003800200 */
.L_x_41:
        /* <DEDUP_REMOVED lines=9> */
[----:B--2---:R-:W-:Y:S06]  /*1840*/  RET.REL.NODEC R20 `(_Z14buildMSTKernelP4EdgeiiiPiS1_PxPb) ;  /* 0xffffffe414ec7950 */ /* 0x004fec0003c3ffff */
.L_x_43:
        /* <DEDUP_REMOVED lines=11> */
.L_x_46:


//--------------------- .text._Z13initDSUKernelPiS_i --------------------------
	.section	.text._Z13initDSUKernelPiS_i,"ax",@progbits
	.align	128
        .global         _Z13initDSUKernelPiS_i
        .type           _Z13initDSUKernelPiS_i,@function
        .size           _Z13initDSUKernelPiS_i,(.L_x_49 - _Z13initDSUKernelPiS_i)
        .other          _Z13initDSUKernelPiS_i,@"STO_CUDA_ENTRY STV_DEFAULT"
_Z13initDSUKernelPiS_i:
.text._Z13initDSUKernelPiS_i:
[----:B------:R-:W-:Y:S01]  /*0000*/  LDC R1, c[0x0][0x37c] ;  /* 0x0000df00ff017b82 */ /* 0x000fe20000000800 */
[----:B------:R-:W0:Y:S07]  /*0010*/  S2R R0, SR_TID.X ;  /* 0x0000000000007919 */ /* 0x000e2e0000002100 */
[----:B------:R-:W0:Y:S01]  /*0020*/  S2UR UR4, SR_CTAID.X ;  /* 0x00000000000479c3 */ /* 0x000e220000002500 */
[----:B------:R-:W1:Y:S07]  /*0030*/  LDCU UR5, c[0x0][0x390] ;  /* 0x00007200ff0577ac */ /* 0x000e6e0008000800 */
[----:B------:R-:W0:Y:S02]  /*0040*/  LDC R7, c[0x0][0x360] ;  /* 0x0000d800ff077b82 */ /* 0x000e240000000800 */
[----:B0-----:R-:W-:-:S05]  /*0050*/  IMAD R7, R7, UR4, R0 ;  /* 0x0000000407077c24 */ /* 0x001fca000f8e0200 */
[----:B-1----:R-:W-:-:S13]  /*0060*/  ISETP.GT.AND P0, PT, R7, UR5, PT ;  /* 0x0000000507007c0c */ /* 0x002fda000bf04270 */
[----:B------:R-:W-:Y:S05]  /*0070*/  @P0 EXIT ;  /* 0x000000000000094d */ /* 0x000fea0003800000 */
[----:B------:R-:W0:Y:S01]  /*0080*/  LDC.64 R2, c[0x0][0x380] ;  /* 0x0000e000ff027b82 */ /* 0x000e220000000a00 */
[----:B------:R-:W1:Y:S01]  /*0090*/  LDCU.64 UR4, c[0x0][0x358] ;  /* 0x00006b00ff0477ac */ /* 0x000e620008000a00 */
[----:B------:R-:W-:-:S06]  /*00a0*/  HFMA2 R9, -RZ, RZ, 0, 5.9604644775390625e-08 ;  /* 0x00000001ff097431 */ /* 0x000fcc00000001ff */
[----:B------:R-:W2:Y:S01]  /*00b0*/  LDC.64 R4, c[0x0][0x388] ;  /* 0x0000e200ff047b82 */ /* 0x000ea20000000a00 */
[----:B0-----:R-:W-:-:S05]  /*00c0*/  IMAD.WIDE R2, R7, 0x4, R2 ;  /* 0x0000000407027825 */ /* 0x001fca00078e0202 */
[----:B-1----:R-:W-:Y:S01]  /*00d0*/  STG.E desc[UR4][R2.64], R7 ;  /* 0x0000000702007986 */ /* 0x002fe2000c101904 */
[----:B--2---:R-:W-:-:S05]  /*00e0*/  IMAD.WIDE R4, R7, 0x4, R4 ;  /* 0x0000000407047825 */ /* 0x004fca00078e0204 */
[----:B------:R-:W-:Y:S01]  /*00f0*/  STG.E desc[UR4][R4.64], R9 ;  /* 0x0000000904007986 */ /* 0x000fe2000c101904 */
[----:B------:R-:W-:Y:S05]  /*0100*/  EXIT ;  /* 0x000000000000794d */ /* 0x000fea0003800000 */
.L_x_44:
        /* <DEDUP_REMOVED lines=15> */
.L_x_49:


//--------------------- .nv.shared.reserved.0     --------------------------
	.section	.nv.shared.reserved.0,"aw",@nobits
	.weak		__nv_reservedSMEM_offset_0_alias
	.size		__nv_reservedSMEM_offset_0_alias, 0, 64
	.other		__nv_reservedSMEM_offset_0_alias,@"STO_CUDA_RESERVED_SHARED STV_DEFAULT"
__nv_reservedSMEM_offset_0_alias:
	.zero		0
	.zero		64


//--------------------- .nv.constant0._Z21buildInitialMSTKernelP4EdgeiiPiS1_Px --------------------------
	.section	.nv.constant0._Z21buildInitialMSTKernelP4EdgeiiPiS1_Px,"a",@progbits
	.sectionflags	@""
	.align	4
.nv.constant0._Z21buildInitialMSTKernelP4EdgeiiPiS1_Px:
	.zero		936


//--------------------- .nv.constant0._Z14buildMSTKernelP4EdgeiiiPiS1_PxPb --------------------------
	.section	.nv.constant0._Z14buildMSTKernelP4EdgeiiiPiS1_PxPb,"a",@progbits
	.sectionflags	@""
	.align	4
.nv.constant0._Z14buildMSTKernelP4EdgeiiiPiS1_PxPb:
	.zero		952


//--------------------- .nv.constant0._Z13initDSUKernelPiS_i --------------------------
	.section	.nv.constant0._Z13initDSUKernelPiS_i,"a",@progbits
	.sectionflags	@""
	.align	4
.nv.constant0._Z13initDSUKernelPiS_i:
	.zero		916


//--------------------- SYMBOLS --------------------------

	.type		.nv.reservedSmem.offset0,@object
	.size		.nv.reservedSmem.offset0,0x4
